//
// Generated by NVIDIA NVVM Compiler
//
// Compiler Build ID: CL-36424714
// Cuda compilation tools, release 13.0, V13.0.88
// Based on NVVM 20.0.0
//

.version 9.0
.target sm_100
.address_size 64

	// .globl	conv2d_test_2
// _ZZ13conv2d_test_2E15pad_temp_shared has been demoted
// _ZZ13conv2d_test_2E13kernel_shared has been demoted
// _ZZ12softmax_testE8red_buf0 has been demoted
// _ZZ12softmax_testE17T_softmax_maxelem_$_0 has been demoted
// _ZZ12softmax_testE10red_buf0_1 has been demoted
// _ZZ12softmax_testE16T_softmax_expsum_$_0 has been demoted

.visible .entry conv2d_test_2(
	.param .u64 .ptr .align 1 conv2d_test_2_param_0,
	.param .u64 .ptr .align 1 conv2d_test_2_param_1,
	.param .u64 .ptr .align 1 conv2d_test_2_param_2
)
.maxntid 232
{
	.reg .pred 	%p<12>;
	.reg .b16 	%rs<13>;
	.reg .b32 	%r<92>;
	.reg .b32 	%f<256>;
	.reg .b64 	%rd<75>;
	// demoted variable
	.shared .align 4 .b8 _ZZ13conv2d_test_2E15pad_temp_shared[29696];
	// demoted variable
	.shared .align 4 .b8 _ZZ13conv2d_test_2E13kernel_shared[8192];
	ld.param.u64 	%rd3, [conv2d_test_2_param_0];
	ld.param.u64 	%rd5, [conv2d_test_2_param_1];
	ld.param.u64 	%rd4, [conv2d_test_2_param_2];
	cvta.to.global.u64 	%rd1, %rd5;
	mov.u32 	%r1, %ctaid.x;
	mul.hi.u32 	%r20, %r1, -1925330167;
	shr.u32 	%r21, %r20, 4;
	mul.lo.s32 	%r22, %r21, 29;
	sub.s32 	%r23, %r1, %r22;
	shl.b32 	%r24, %r23, 1;
	mov.u32 	%r2, %tid.x;
	add.s32 	%r25, %r2, -116;
	setp.lt.u32 	%p2, %r2, 116;
	selp.b32 	%r26, %r2, %r25, %p2;
	setp.gt.u32 	%p3, %r26, 57;
	selp.u32 	%r27, 1, 0, %p3;
	or.b32  	%r28, %r24, %r27;
	setp.eq.s32 	%p4, %r28, 0;
	setp.gt.u32 	%p5, %r28, 56;
	or.pred  	%p6, %p4, %p5;
	cvt.u16.u32 	%rs1, %r2;
	shr.u16 	%rs2, %rs1, 1;
	mul.lo.s16 	%rs3, %rs2, 71;
	shr.u16 	%rs4, %rs3, 11;
	mul.lo.s16 	%rs5, %rs4, 58;
	sub.s16 	%rs6, %rs1, %rs5;
	add.s16 	%rs8, %rs6, -57;
	and.b16  	%rs9, %rs8, 255;
	setp.lt.u16 	%p7, %rs9, 200;
	cvt.u32.u16 	%r30, %rs6;
	and.b32  	%r3, %r30, 255;
	setp.gt.u32 	%p8, %r2, 115;
	selp.b32 	%r31, 56, 0, %p3;
	selp.b32 	%r32, 3079, -57, %p8;
	mad.lo.s32 	%r33, %r23, 112, %r32;
	add.s32 	%r34, %r33, %r3;
	add.s32 	%r4, %r34, %r31;
	or.pred  	%p1, %p6, %p7;
	mov.f32 	%f192, 0f00000000;
	@%p1 bra 	$L__BB0_2;
	mul.wide.s32 	%rd6, %r4, 4;
	add.s64 	%rd7, %rd1, %rd6;
	ld.global.nc.f32 	%f192, [%rd7];
$L__BB0_2:
	shl.b32 	%r35, %r2, 2;
	mov.u32 	%r36, _ZZ13conv2d_test_2E15pad_temp_shared;
	add.s32 	%r5, %r36, %r35;
	st.shared.f32 	[%r5], %f192;
	mov.f32 	%f193, 0f00000000;
	@%p1 bra 	$L__BB0_4;
	add.s32 	%r37, %r4, 6272;
	mul.wide.u32 	%rd8, %r37, 4;
	add.s64 	%rd9, %rd1, %rd8;
	ld.global.nc.f32 	%f193, [%rd9];
$L__BB0_4:
	st.shared.f32 	[%r5+928], %f193;
	mov.f32 	%f194, 0f00000000;
	@%p1 bra 	$L__BB0_6;
	add.s32 	%r38, %r4, 12544;
	mul.wide.u32 	%rd10, %r38, 4;
	add.s64 	%rd11, %rd1, %rd10;
	ld.global.nc.f32 	%f194, [%rd11];
$L__BB0_6:
	st.shared.f32 	[%r5+1856], %f194;
	mov.f32 	%f195, 0f00000000;
	@%p1 bra 	$L__BB0_8;
	add.s32 	%r39, %r4, 18816;
	mul.wide.u32 	%rd12, %r39, 4;
	add.s64 	%rd13, %rd1, %rd12;
	ld.global.nc.f32 	%f195, [%rd13];
$L__BB0_8:
	st.shared.f32 	[%r5+2784], %f195;
	mov.f32 	%f196, 0f00000000;
	@%p1 bra 	$L__BB0_10;
	add.s32 	%r40, %r4, 25088;
	mul.wide.u32 	%rd14, %r40, 4;
	add.s64 	%rd15, %rd1, %rd14;
	ld.global.nc.f32 	%f196, [%rd15];
$L__BB0_10:
	st.shared.f32 	[%r5+3712], %f196;
	mov.f32 	%f197, 0f00000000;
	@%p1 bra 	$L__BB0_12;
	add.s32 	%r41, %r4, 31360;
	mul.wide.u32 	%rd16, %r41, 4;
	add.s64 	%rd17, %rd1, %rd16;
	ld.global.nc.f32 	%f197, [%rd17];
$L__BB0_12:
	st.shared.f32 	[%r5+4640], %f197;
	mov.f32 	%f198, 0f00000000;
	@%p1 bra 	$L__BB0_14;
	add.s32 	%r42, %r4, 37632;
	mul.wide.u32 	%rd18, %r42, 4;
	add.s64 	%rd19, %rd1, %rd18;
	ld.global.nc.f32 	%f198, [%rd19];
$L__BB0_14:
	st.shared.f32 	[%r5+5568], %f198;
	mov.f32 	%f199, 0f00000000;
	@%p1 bra 	$L__BB0_16;
	add.s32 	%r43, %r4, 43904;
	mul.wide.u32 	%rd20, %r43, 4;
	add.s64 	%rd21, %rd1, %rd20;
	ld.global.nc.f32 	%f199, [%rd21];
$L__BB0_16:
	st.shared.f32 	[%r5+6496], %f199;
	mov.f32 	%f200, 0f00000000;
	@%p1 bra 	$L__BB0_18;
	add.s32 	%r44, %r4, 50176;
	mul.wide.u32 	%rd22, %r44, 4;
	add.s64 	%rd23, %rd1, %rd22;
	ld.global.nc.f32 	%f200, [%rd23];
$L__BB0_18:
	st.shared.f32 	[%r5+7424], %f200;
	mov.f32 	%f201, 0f00000000;
	@%p1 bra 	$L__BB0_20;
	add.s32 	%r45, %r4, 56448;
	mul.wide.u32 	%rd24, %r45, 4;
	add.s64 	%rd25, %rd1, %rd24;
	ld.global.nc.f32 	%f201, [%rd25];
$L__BB0_20:
	st.shared.f32 	[%r5+8352], %f201;
	mov.f32 	%f202, 0f00000000;
	@%p1 bra 	$L__BB0_22;
	add.s32 	%r46, %r4, 62720;
	mul.wide.u32 	%rd26, %r46, 4;
	add.s64 	%rd27, %rd1, %rd26;
	ld.global.nc.f32 	%f202, [%rd27];
$L__BB0_22:
	st.shared.f32 	[%r5+9280], %f202;
	mov.f32 	%f203, 0f00000000;
	@%p1 bra 	$L__BB0_24;
	add.s32 	%r47, %r4, 68992;
	mul.wide.u32 	%rd28, %r47, 4;
	add.s64 	%rd29, %rd1, %rd28;
	ld.global.nc.f32 	%f203, [%rd29];
$L__BB0_24:
	st.shared.f32 	[%r5+10208], %f203;
	mov.f32 	%f204, 0f00000000;
	@%p1 bra 	$L__BB0_26;
	add.s32 	%r48, %r4, 75264;
	mul.wide.u32 	%rd30, %r48, 4;
	add.s64 	%rd31, %rd1, %rd30;
	ld.global.nc.f32 	%f204, [%rd31];
$L__BB0_26:
	st.shared.f32 	[%r5+11136], %f204;
	mov.f32 	%f205, 0f00000000;
	@%p1 bra 	$L__BB0_28;
	add.s32 	%r49, %r4, 81536;
	mul.wide.u32 	%rd32, %r49, 4;
	add.s64 	%rd33, %rd1, %rd32;
	ld.global.nc.f32 	%f205, [%rd33];
$L__BB0_28:
	st.shared.f32 	[%r5+12064], %f205;
	mov.f32 	%f206, 0f00000000;
	@%p1 bra 	$L__BB0_30;
	add.s32 	%r50, %r4, 87808;
	mul.wide.u32 	%rd34, %r50, 4;
	add.s64 	%rd35, %rd1, %rd34;
	ld.global.nc.f32 	%f206, [%rd35];
$L__BB0_30:
	st.shared.f32 	[%r5+12992], %f206;
	mov.f32 	%f207, 0f00000000;
	@%p1 bra 	$L__BB0_32;
	add.s32 	%r51, %r4, 94080;
	mul.wide.u32 	%rd36, %r51, 4;
	add.s64 	%rd37, %rd1, %rd36;
	ld.global.nc.f32 	%f207, [%rd37];
$L__BB0_32:
	st.shared.f32 	[%r5+13920], %f207;
	mov.f32 	%f208, 0f00000000;
	@%p1 bra 	$L__BB0_34;
	add.s32 	%r52, %r4, 100352;
	mul.wide.u32 	%rd38, %r52, 4;
	add.s64 	%rd39, %rd1, %rd38;
	ld.global.nc.f32 	%f208, [%rd39];
$L__BB0_34:
	st.shared.f32 	[%r5+14848], %f208;
	mov.f32 	%f209, 0f00000000;
	@%p1 bra 	$L__BB0_36;
	add.s32 	%r53, %r4, 106624;
	mul.wide.u32 	%rd40, %r53, 4;
	add.s64 	%rd41, %rd1, %rd40;
	ld.global.nc.f32 	%f209, [%rd41];
$L__BB0_36:
	st.shared.f32 	[%r5+15776], %f209;
	mov.f32 	%f210, 0f00000000;
	@%p1 bra 	$L__BB0_38;
	add.s32 	%r54, %r4, 112896;
	mul.wide.u32 	%rd42, %r54, 4;
	add.s64 	%rd43, %rd1, %rd42;
	ld.global.nc.f32 	%f210, [%rd43];
$L__BB0_38:
	st.shared.f32 	[%r5+16704], %f210;
	mov.f32 	%f211, 0f00000000;
	@%p1 bra 	$L__BB0_40;
	add.s32 	%r55, %r4, 119168;
	mul.wide.u32 	%rd44, %r55, 4;
	add.s64 	%rd45, %rd1, %rd44;
	ld.global.nc.f32 	%f211, [%rd45];
$L__BB0_40:
	st.shared.f32 	[%r5+17632], %f211;
	mov.f32 	%f212, 0f00000000;
	@%p1 bra 	$L__BB0_42;
	add.s32 	%r56, %r4, 125440;
	mul.wide.u32 	%rd46, %r56, 4;
	add.s64 	%rd47, %rd1, %rd46;
	ld.global.nc.f32 	%f212, [%rd47];
$L__BB0_42:
	st.shared.f32 	[%r5+18560], %f212;
	mov.f32 	%f213, 0f00000000;
	@%p1 bra 	$L__BB0_44;
	add.s32 	%r57, %r4, 131712;
	mul.wide.u32 	%rd48, %r57, 4;
	add.s64 	%rd49, %rd1, %rd48;
	ld.global.nc.f32 	%f213, [%rd49];
$L__BB0_44:
	st.shared.f32 	[%r5+19488], %f213;
	mov.f32 	%f214, 0f00000000;
	@%p1 bra 	$L__BB0_46;
	add.s32 	%r58, %r4, 137984;
	mul.wide.u32 	%rd50, %r58, 4;
	add.s64 	%rd51, %rd1, %rd50;
	ld.global.nc.f32 	%f214, [%rd51];
$L__BB0_46:
	st.shared.f32 	[%r5+20416], %f214;
	mov.f32 	%f215, 0f00000000;
	@%p1 bra 	$L__BB0_48;
	add.s32 	%r59, %r4, 144256;
	mul.wide.u32 	%rd52, %r59, 4;
	add.s64 	%rd53, %rd1, %rd52;
	ld.global.nc.f32 	%f215, [%rd53];
$L__BB0_48:
	st.shared.f32 	[%r5+21344], %f215;
	mov.f32 	%f216, 0f00000000;
	@%p1 bra 	$L__BB0_50;
	add.s32 	%r60, %r4, 150528;
	mul.wide.u32 	%rd54, %r60, 4;
	add.s64 	%rd55, %rd1, %rd54;
	ld.global.nc.f32 	%f216, [%rd55];
$L__BB0_50:
	st.shared.f32 	[%r5+22272], %f216;
	mov.f32 	%f217, 0f00000000;
	@%p1 bra 	$L__BB0_52;
	add.s32 	%r61, %r4, 156800;
	mul.wide.u32 	%rd56, %r61, 4;
	add.s64 	%rd57, %rd1, %rd56;
	ld.global.nc.f32 	%f217, [%rd57];
$L__BB0_52:
	st.shared.f32 	[%r5+23200], %f217;
	mov.f32 	%f218, 0f00000000;
	@%p1 bra 	$L__BB0_54;
	add.s32 	%r62, %r4, 163072;
	mul.wide.u32 	%rd58, %r62, 4;
	add.s64 	%rd59, %rd1, %rd58;
	ld.global.nc.f32 	%f218, [%rd59];
$L__BB0_54:
	st.shared.f32 	[%r5+24128], %f218;
	mov.f32 	%f219, 0f00000000;
	@%p1 bra 	$L__BB0_56;
	add.s32 	%r63, %r4, 169344;
	mul.wide.u32 	%rd60, %r63, 4;
	add.s64 	%rd61, %rd1, %rd60;
	ld.global.nc.f32 	%f219, [%rd61];
$L__BB0_56:
	st.shared.f32 	[%r5+25056], %f219;
	mov.f32 	%f220, 0f00000000;
	@%p1 bra 	$L__BB0_58;
	add.s32 	%r64, %r4, 175616;
	mul.wide.u32 	%rd62, %r64, 4;
	add.s64 	%rd63, %rd1, %rd62;
	ld.global.nc.f32 	%f220, [%rd63];
$L__BB0_58:
	st.shared.f32 	[%r5+25984], %f220;
	mov.f32 	%f221, 0f00000000;
	@%p1 bra 	$L__BB0_60;
	add.s32 	%r65, %r4, 181888;
	mul.wide.u32 	%rd64, %r65, 4;
	add.s64 	%rd65, %rd1, %rd64;
	ld.global.nc.f32 	%f221, [%rd65];
$L__BB0_60:
	st.shared.f32 	[%r5+26912], %f221;
	mov.f32 	%f222, 0f00000000;
	@%p1 bra 	$L__BB0_62;
	add.s32 	%r66, %r4, 188160;
	mul.wide.u32 	%rd66, %r66, 4;
	add.s64 	%rd67, %rd1, %rd66;
	ld.global.nc.f32 	%f222, [%rd67];
$L__BB0_62:
	st.shared.f32 	[%r5+27840], %f222;
	mov.f32 	%f223, 0f00000000;
	@%p1 bra 	$L__BB0_64;
	add.s32 	%r67, %r4, 194432;
	mul.wide.u32 	%rd68, %r67, 4;
	add.s64 	%rd69, %rd1, %rd68;
	ld.global.nc.f32 	%f223, [%rd69];
$L__BB0_64:
	st.shared.f32 	[%r5+28768], %f223;
	shl.b32 	%r68, %r2, 1;
	shl.b32 	%r70, %r21, 11;
	or.b32  	%r71, %r70, %r68;
	shl.b32 	%r72, %r2, 3;
	mov.u32 	%r73, _ZZ13conv2d_test_2E13kernel_shared;
	add.s32 	%r7, %r73, %r72;
	cvta.to.global.u64 	%rd70, %rd4;
	mul.wide.u32 	%rd71, %r71, 4;
	add.s64 	%rd2, %rd70, %rd71;
	ld.global.nc.v2.f32 	{%f145, %f146}, [%rd2];
	st.shared.v2.f32 	[%r7], {%f145, %f146};
	ld.global.nc.v2.f32 	{%f147, %f148}, [%rd2+1856];
	st.shared.v2.f32 	[%r7+1856], {%f147, %f148};
	ld.global.nc.v2.f32 	{%f149, %f150}, [%rd2+3712];
	st.shared.v2.f32 	[%r7+3712], {%f149, %f150};
	ld.global.nc.v2.f32 	{%f151, %f152}, [%rd2+5568];
	st.shared.v2.f32 	[%r7+5568], {%f151, %f152};
	setp.gt.u32 	%p9, %r2, 95;
	@%p9 bra 	$L__BB0_66;
	ld.global.nc.v2.f32 	{%f153, %f154}, [%rd2+7424];
	st.shared.v2.f32 	[%r7+7424], {%f153, %f154};
$L__BB0_66:
	bar.sync 	0;
	cvt.u32.u16 	%r8, %rs4;
	shl.b32 	%r75, %r3, 2;
	add.s32 	%r77, %r75, %r36;
	add.s32 	%r9, %r77, 464;
	mov.b32 	%r88, 0;
	mov.f32 	%f240, 0f00000000;
	shl.b32 	%r80, %r8, 9;
	add.s32 	%r82, %r80, %r73;
	mov.f32 	%f241, %f240;
	mov.f32 	%f242, %f240;
	mov.f32 	%f243, %f240;
	mov.f32 	%f244, %f240;
	mov.f32 	%f245, %f240;
	mov.f32 	%f246, %f240;
	mov.f32 	%f247, %f240;
	mov.f32 	%f248, %f240;
	mov.f32 	%f249, %f240;
	mov.f32 	%f250, %f240;
	mov.f32 	%f251, %f240;
	mov.f32 	%f252, %f240;
	mov.f32 	%f253, %f240;
	mov.f32 	%f254, %f240;
	mov.f32 	%f255, %f240;
$L__BB0_67:
	shl.b32 	%r79, %r88, 6;
	add.s32 	%r83, %r82, %r79;
	add.s32 	%r90, %r83, 4096;
	mad.lo.s32 	%r89, %r88, 7424, %r9;
	mov.b32 	%r91, 4096;
$L__BB0_68:
	ld.shared.f32 	%f156, [%r89+-232];
	ld.shared.f32 	%f157, [%r89+-464];
	ld.shared.f32 	%f158, [%r90+-4096];
	fma.rn.f32 	%f159, %f157, %f158, %f255;
	fma.rn.f32 	%f160, %f156, %f158, %f253;
	ld.shared.f32 	%f161, [%r90+-2048];
	fma.rn.f32 	%f162, %f157, %f161, %f251;
	fma.rn.f32 	%f163, %f156, %f161, %f249;
	ld.shared.f32 	%f164, [%r90];
	fma.rn.f32 	%f165, %f157, %f164, %f247;
	fma.rn.f32 	%f166, %f156, %f164, %f245;
	ld.shared.f32 	%f167, [%r90+2048];
	fma.rn.f32 	%f168, %f157, %f167, %f243;
	fma.rn.f32 	%f169, %f156, %f167, %f241;
	ld.shared.f32 	%f170, [%r90+-3840];
	fma.rn.f32 	%f171, %f157, %f170, %f254;
	fma.rn.f32 	%f172, %f156, %f170, %f252;
	ld.shared.f32 	%f173, [%r90+-1792];
	fma.rn.f32 	%f174, %f157, %f173, %f250;
	fma.rn.f32 	%f175, %f156, %f173, %f248;
	ld.shared.f32 	%f176, [%r90+256];
	fma.rn.f32 	%f177, %f157, %f176, %f246;
	fma.rn.f32 	%f178, %f156, %f176, %f244;
	ld.shared.f32 	%f179, [%r90+2304];
	fma.rn.f32 	%f180, %f157, %f179, %f242;
	fma.rn.f32 	%f181, %f156, %f179, %f240;
	ld.shared.f32 	%f182, [%r89+232];
	ld.shared.f32 	%f183, [%r89];
	ld.shared.f32 	%f184, [%r90+-4092];
	fma.rn.f32 	%f255, %f183, %f184, %f159;
	fma.rn.f32 	%f253, %f182, %f184, %f160;
	ld.shared.f32 	%f185, [%r90+-2044];
	fma.rn.f32 	%f251, %f183, %f185, %f162;
	fma.rn.f32 	%f249, %f182, %f185, %f163;
	ld.shared.f32 	%f186, [%r90+4];
	fma.rn.f32 	%f247, %f183, %f186, %f165;
	fma.rn.f32 	%f245, %f182, %f186, %f166;
	ld.shared.f32 	%f187, [%r90+2052];
	fma.rn.f32 	%f243, %f183, %f187, %f168;
	fma.rn.f32 	%f241, %f182, %f187, %f169;
	ld.shared.f32 	%f188, [%r90+-3836];
	fma.rn.f32 	%f254, %f183, %f188, %f171;
	fma.rn.f32 	%f252, %f182, %f188, %f172;
	ld.shared.f32 	%f189, [%r90+-1788];
	fma.rn.f32 	%f250, %f183, %f189, %f174;
	fma.rn.f32 	%f248, %f182, %f189, %f175;
	ld.shared.f32 	%f190, [%r90+260];
	fma.rn.f32 	%f246, %f183, %f190, %f177;
	fma.rn.f32 	%f244, %f182, %f190, %f178;
	ld.shared.f32 	%f191, [%r90+2308];
	fma.rn.f32 	%f242, %f183, %f191, %f180;
	fma.rn.f32 	%f240, %f182, %f191, %f181;
	add.s32 	%r91, %r91, 8;
	add.s32 	%r90, %r90, 8;
	add.s32 	%r89, %r89, 928;
	setp.ne.s32 	%p10, %r91, 4160;
	@%p10 bra 	$L__BB0_68;
	add.s32 	%r88, %r88, 1;
	setp.ne.s32 	%p11, %r88, 4;
	@%p11 bra 	$L__BB0_67;
	mul.lo.s32 	%r84, %r1, 116;
	mad.lo.s32 	%r85, %r21, 104284, %r84;
	add.s32 	%r86, %r85, %r3;
	mad.lo.s32 	%r87, %r8, 6728, %r86;
	cvta.to.global.u64 	%rd72, %rd3;
	mul.wide.u32 	%rd73, %r87, 4;
	add.s64 	%rd74, %rd72, %rd73;
	st.global.f32 	[%rd74], %f255;
	st.global.f32 	[%rd74+232], %f253;
	st.global.f32 	[%rd74+107648], %f251;
	st.global.f32 	[%rd74+107880], %f249;
	st.global.f32 	[%rd74+215296], %f247;
	st.global.f32 	[%rd74+215528], %f245;
	st.global.f32 	[%rd74+322944], %f243;
	st.global.f32 	[%rd74+323176], %f241;
	st.global.f32 	[%rd74+13456], %f254;
	st.global.f32 	[%rd74+13688], %f252;
	st.global.f32 	[%rd74+121104], %f250;
	st.global.f32 	[%rd74+121336], %f248;
	st.global.f32 	[%rd74+228752], %f246;
	st.global.f32 	[%rd74+228984], %f244;
	st.global.f32 	[%rd74+336400], %f242;
	st.global.f32 	[%rd74+336632], %f240;
	ret;

}
	// .globl	softmax_test
.visible .entry softmax_test(
	.param .u64 .ptr .align 1 softmax_test_param_0,
	.param .u64 .ptr .align 1 softmax_test_param_1
)
.maxntid 50
{
	.reg .pred 	%p<7>;
	.reg .b32 	%r<10>;
	.reg .b32 	%f<242>;
	.reg .b64 	%rd<9>;
	// demoted variable
	.shared .align 4 .b8 _ZZ12softmax_testE8red_buf0[200];
	// demoted variable
	.shared .align 4 .f32 _ZZ12softmax_testE17T_softmax_maxelem_$_0;
	// demoted variable
	.shared .align 4 .b8 _ZZ12softmax_testE10red_buf0_1[200];
	// demoted variable
	.shared .align 4 .f32 _ZZ12softmax_testE16T_softmax_expsum_$_0;
	ld.param.u64 	%rd1, [softmax_test_param_0];
	ld.param.u64 	%rd2, [softmax_test_param_1];
	cvta.to.global.u64 	%rd3, %rd2;
	mov.u32 	%r5, %ctaid.x;
	mov.u32 	%r1, %tid.x;
	mad.lo.s32 	%r2, %r5, 1000, %r1;
	mul.wide.u32 	%rd4, %r2, 4;
	add.s64 	%rd5, %rd3, %rd4;
	ld.global.nc.f32 	%f1, [%rd5];
	max.f32 	%f21, %f1, 0fFF7FFFFD;
	ld.global.nc.f32 	%f2, [%rd5+200];
	max.f32 	%f22, %f21, %f2;
	ld.global.nc.f32 	%f3, [%rd5+400];
	max.f32 	%f23, %f22, %f3;
	ld.global.nc.f32 	%f4, [%rd5+600];
	max.f32 	%f24, %f23, %f4;
	ld.global.nc.f32 	%f5, [%rd5+800];
	max.f32 	%f25, %f24, %f5;
	ld.global.nc.f32 	%f6, [%rd5+1000];
	max.f32 	%f26, %f25, %f6;
	ld.global.nc.f32 	%f7, [%rd5+1200];
	max.f32 	%f27, %f26, %f7;
	ld.global.nc.f32 	%f8, [%rd5+1400];
	max.f32 	%f28, %f27, %f8;
	ld.global.nc.f32 	%f9, [%rd5+1600];
	max.f32 	%f29, %f28, %f9;
	ld.global.nc.f32 	%f10, [%rd5+1800];
	max.f32 	%f30, %f29, %f10;
	ld.global.nc.f32 	%f11, [%rd5+2000];
	max.f32 	%f31, %f30, %f11;
	ld.global.nc.f32 	%f12, [%rd5+2200];
	max.f32 	%f32, %f31, %f12;
	ld.global.nc.f32 	%f13, [%rd5+2400];
	max.f32 	%f33, %f32, %f13;
	ld.global.nc.f32 	%f14, [%rd5+2600];
	max.f32 	%f34, %f33, %f14;
	ld.global.nc.f32 	%f15, [%rd5+2800];
	max.f32 	%f35, %f34, %f15;
	ld.global.nc.f32 	%f16, [%rd5+3000];
	max.f32 	%f36, %f35, %f16;
	ld.global.nc.f32 	%f17, [%rd5+3200];
	max.f32 	%f37, %f36, %f17;
	ld.global.nc.f32 	%f18, [%rd5+3400];
	max.f32 	%f38, %f37, %f18;
	ld.global.nc.f32 	%f19, [%rd5+3600];
	max.f32 	%f39, %f38, %f19;
	ld.global.nc.f32 	%f20, [%rd5+3800];
	max.f32 	%f40, %f39, %f20;
	bar.sync 	0;
	shl.b32 	%r6, %r1, 2;
	mov.u32 	%r7, _ZZ12softmax_testE8red_buf0;
	add.s32 	%r3, %r7, %r6;
	st.volatile.shared.f32 	[%r3], %f40;
	bar.sync 	0;
	setp.gt.u32 	%p1, %r1, 17;
	@%p1 bra 	$L__BB1_2;
	ld.volatile.shared.f32 	%f41, [%r3];
	ld.volatile.shared.f32 	%f42, [%r3+128];
	max.f32 	%f43, %f41, %f42;
	st.volatile.shared.f32 	[%r3], %f43;
$L__BB1_2:
	bar.sync 	0;
	setp.gt.u32 	%p2, %r1, 15;
	@%p2 bra 	$L__BB1_4;
	ld.volatile.shared.f32 	%f44, [%r3];
	ld.volatile.shared.f32 	%f45, [%r3+64];
	max.f32 	%f46, %f44, %f45;
	st.volatile.shared.f32 	[%r3], %f46;
	ld.volatile.shared.f32 	%f47, [%r3];
	ld.volatile.shared.f32 	%f48, [%r3+32];
	max.f32 	%f49, %f47, %f48;
	st.volatile.shared.f32 	[%r3], %f49;
	ld.volatile.shared.f32 	%f50, [%r3];
	ld.volatile.shared.f32 	%f51, [%r3+16];
	max.f32 	%f52, %f50, %f51;
	st.volatile.shared.f32 	[%r3], %f52;
	ld.volatile.shared.f32 	%f53, [%r3];
	ld.volatile.shared.f32 	%f54, [%r3+8];
	max.f32 	%f55, %f53, %f54;
	st.volatile.shared.f32 	[%r3], %f55;
	ld.volatile.shared.f32 	%f56, [%r3];
	ld.volatile.shared.f32 	%f57, [%r3+4];
	max.f32 	%f58, %f56, %f57;
	st.volatile.shared.f32 	[%r3], %f58;
$L__BB1_4:
	bar.sync 	0;
	setp.ne.s32 	%p3, %r1, 0;
	@%p3 bra 	$L__BB1_6;
	ld.volatile.shared.f32 	%f59, [_ZZ12softmax_testE8red_buf0];
	st.shared.f32 	[_ZZ12softmax_testE17T_softmax_maxelem_$_0], %f59;
$L__BB1_6:
	setp.gt.u32 	%p4, %r1, 17;
	bar.sync 	0;
	ld.shared.f32 	%f60, [_ZZ12softmax_testE17T_softmax_maxelem_$_0];
	sub.f32 	%f61, %f1, %f60;
	mul.f32 	%f62, %f61, 0f3FB8AA3B;
	ex2.approx.f32 	%f63, %f62;
	add.f32 	%f64, %f63, 0f00000000;
	sub.f32 	%f65, %f2, %f60;
	mul.f32 	%f66, %f65, 0f3FB8AA3B;
	ex2.approx.f32 	%f67, %f66;
	add.f32 	%f68, %f64, %f67;
	sub.f32 	%f69, %f3, %f60;
	mul.f32 	%f70, %f69, 0f3FB8AA3B;
	ex2.approx.f32 	%f71, %f70;
	add.f32 	%f72, %f68, %f71;
	sub.f32 	%f73, %f4, %f60;
	mul.f32 	%f74, %f73, 0f3FB8AA3B;
	ex2.approx.f32 	%f75, %f74;
	add.f32 	%f76, %f72, %f75;
	sub.f32 	%f77, %f5, %f60;
	mul.f32 	%f78, %f77, 0f3FB8AA3B;
	ex2.approx.f32 	%f79, %f78;
	add.f32 	%f80, %f76, %f79;
	sub.f32 	%f81, %f6, %f60;
	mul.f32 	%f82, %f81, 0f3FB8AA3B;
	ex2.approx.f32 	%f83, %f82;
	add.f32 	%f84, %f80, %f83;
	sub.f32 	%f85, %f7, %f60;
	mul.f32 	%f86, %f85, 0f3FB8AA3B;
	ex2.approx.f32 	%f87, %f86;
	add.f32 	%f88, %f84, %f87;
	sub.f32 	%f89, %f8, %f60;
	mul.f32 	%f90, %f89, 0f3FB8AA3B;
	ex2.approx.f32 	%f91, %f90;
	add.f32 	%f92, %f88, %f91;
	sub.f32 	%f93, %f9, %f60;
	mul.f32 	%f94, %f93, 0f3FB8AA3B;
	ex2.approx.f32 	%f95, %f94;
	add.f32 	%f96, %f92, %f95;
	sub.f32 	%f97, %f10, %f60;
	mul.f32 	%f98, %f97, 0f3FB8AA3B;
	ex2.approx.f32 	%f99, %f98;
	add.f32 	%f100, %f96, %f99;
	sub.f32 	%f101, %f11, %f60;
	mul.f32 	%f102, %f101, 0f3FB8AA3B;
	ex2.approx.f32 	%f103, %f102;
	add.f32 	%f104, %f100, %f103;
	sub.f32 	%f105, %f12, %f60;
	mul.f32 	%f106, %f105, 0f3FB8AA3B;
	ex2.approx.f32 	%f107, %f106;
	add.f32 	%f108, %f104, %f107;
	sub.f32 	%f109, %f13, %f60;
	mul.f32 	%f110, %f109, 0f3FB8AA3B;
	ex2.approx.f32 	%f111, %f110;
	add.f32 	%f112, %f108, %f111;
	sub.f32 	%f113, %f14, %f60;
	mul.f32 	%f114, %f113, 0f3FB8AA3B;
	ex2.approx.f32 	%f115, %f114;
	add.f32 	%f116, %f112, %f115;
	sub.f32 	%f117, %f15, %f60;
	mul.f32 	%f118, %f117, 0f3FB8AA3B;
	ex2.approx.f32 	%f119, %f118;
	add.f32 	%f120, %f116, %f119;
	sub.f32 	%f121, %f16, %f60;
	mul.f32 	%f122, %f121, 0f3FB8AA3B;
	ex2.approx.f32 	%f123, %f122;
	add.f32 	%f124, %f120, %f123;
	sub.f32 	%f125, %f17, %f60;
	mul.f32 	%f126, %f125, 0f3FB8AA3B;
	ex2.approx.f32 	%f127, %f126;
	add.f32 	%f128, %f124, %f127;
	sub.f32 	%f129, %f18, %f60;
	mul.f32 	%f130, %f129, 0f3FB8AA3B;
	ex2.approx.f32 	%f131, %f130;
	add.f32 	%f132, %f128, %f131;
	sub.f32 	%f133, %f19, %f60;
	mul.f32 	%f134, %f133, 0f3FB8AA3B;
	ex2.approx.f32 	%f135, %f134;
	add.f32 	%f136, %f132, %f135;
	sub.f32 	%f137, %f20, %f60;
	mul.f32 	%f138, %f137, 0f3FB8AA3B;
	ex2.approx.f32 	%f139, %f138;
	add.f32 	%f140, %f136, %f139;
	bar.sync 	0;
	mov.u32 	%r9, _ZZ12softmax_testE10red_buf0_1;
	add.s32 	%r4, %r9, %r6;
	st.volatile.shared.f32 	[%r4], %f140;
	bar.sync 	0;
	@%p4 bra 	$L__BB1_8;
	ld.volatile.shared.f32 	%f141, [%r4];
	ld.volatile.shared.f32 	%f142, [%r4+128];
	add.f32 	%f143, %f141, %f142;
	st.volatile.shared.f32 	[%r4], %f143;
$L__BB1_8:
	setp.gt.u32 	%p5, %r1, 15;
	bar.sync 	0;
	@%p5 bra 	$L__BB1_10;
	ld.volatile.shared.f32 	%f144, [%r4];
	ld.volatile.shared.f32 	%f145, [%r4+64];
	add.f32 	%f146, %f144, %f145;
	st.volatile.shared.f32 	[%r4], %f146;
	ld.volatile.shared.f32 	%f147, [%r4];
	ld.volatile.shared.f32 	%f148, [%r4+32];
	add.f32 	%f149, %f147, %f148;
	st.volatile.shared.f32 	[%r4], %f149;
	ld.volatile.shared.f32 	%f150, [%r4];
	ld.volatile.shared.f32 	%f151, [%r4+16];
	add.f32 	%f152, %f150, %f151;
	st.volatile.shared.f32 	[%r4], %f152;
	ld.volatile.shared.f32 	%f153, [%r4];
	ld.volatile.shared.f32 	%f154, [%r4+8];
	add.f32 	%f155, %f153, %f154;
	st.volatile.shared.f32 	[%r4], %f155;
	ld.volatile.shared.f32 	%f156, [%r4];
	ld.volatile.shared.f32 	%f157, [%r4+4];
	add.f32 	%f158, %f156, %f157;
	st.volatile.shared.f32 	[%r4], %f158;
$L__BB1_10:
	setp.ne.s32 	%p6, %r1, 0;
	bar.sync 	0;
	@%p6 bra 	$L__BB1_12;
	ld.volatile.shared.f32 	%f159, [_ZZ12softmax_testE10red_buf0_1];
	st.shared.f32 	[_ZZ12softmax_testE16T_softmax_expsum_$_0], %f159;
$L__BB1_12:
	bar.sync 	0;
	ld.shared.f32 	%f160, [_ZZ12softmax_testE16T_softmax_expsum_$_0];
	ld.shared.f32 	%f161, [_ZZ12softmax_testE17T_softmax_maxelem_$_0];
	cvta.to.global.u64 	%rd6, %rd1;
	sub.f32 	%f162, %f1, %f161;
	mul.f32 	%f163, %f162, 0f3FB8AA3B;
	ex2.approx.f32 	%f164, %f163;
	div.rn.f32 	%f165, %f164, %f160;
	add.s64 	%rd8, %rd6, %rd4;
	st.global.f32 	[%rd8], %f165;
	sub.f32 	%f166, %f2, %f161;
	mul.f32 	%f167, %f166, 0f3FB8AA3B;
	ex2.approx.f32 	%f168, %f167;
	div.rn.f32 	%f169, %f168, %f160;
	st.global.f32 	[%rd8+200], %f169;
	sub.f32 	%f170, %f3, %f161;
	mul.f32 	%f171, %f170, 0f3FB8AA3B;
	ex2.approx.f32 	%f172, %f171;
	div.rn.f32 	%f173, %f172, %f160;
	st.global.f32 	[%rd8+400], %f173;
	sub.f32 	%f174, %f4, %f161;
	mul.f32 	%f175, %f174, 0f3FB8AA3B;
	ex2.approx.f32 	%f176, %f175;
	div.rn.f32 	%f177, %f176, %f160;
	st.global.f32 	[%rd8+600], %f177;
	sub.f32 	%f178, %f5, %f161;
	mul.f32 	%f179, %f178, 0f3FB8AA3B;
	ex2.approx.f32 	%f180, %f179;
	div.rn.f32 	%f181, %f180, %f160;
	st.global.f32 	[%rd8+800], %f181;
	sub.f32 	%f182, %f6, %f161;
	mul.f32 	%f183, %f182, 0f3FB8AA3B;
	ex2.approx.f32 	%f184, %f183;
	div.rn.f32 	%f185, %f184, %f160;
	st.global.f32 	[%rd8+1000], %f185;
	sub.f32 	%f186, %f7, %f161;
	mul.f32 	%f187, %f186, 0f3FB8AA3B;
	ex2.approx.f32 	%f188, %f187;
	div.rn.f32 	%f189, %f188, %f160;
	st.global.f32 	[%rd8+1200], %f189;
	sub.f32 	%f190, %f8, %f161;
	mul.f32 	%f191, %f190, 0f3FB8AA3B;
	ex2.approx.f32 	%f192, %f191;
	div.rn.f32 	%f193, %f192, %f160;
	st.global.f32 	[%rd8+1400], %f193;
	sub.f32 	%f194, %f9, %f161;
	mul.f32 	%f195, %f194, 0f3FB8AA3B;
	ex2.approx.f32 	%f196, %f195;
	div.rn.f32 	%f197, %f196, %f160;
	st.global.f32 	[%rd8+1600], %f197;
	sub.f32 	%f198, %f10, %f161;
	mul.f32 	%f199, %f198, 0f3FB8AA3B;
	ex2.approx.f32 	%f200, %f199;
	div.rn.f32 	%f201, %f200, %f160;
	st.global.f32 	[%rd8+1800], %f201;
	sub.f32 	%f202, %f11, %f161;
	mul.f32 	%f203, %f202, 0f3FB8AA3B;
	ex2.approx.f32 	%f204, %f203;
	div.rn.f32 	%f205, %f204, %f160;
	st.global.f32 	[%rd8+2000], %f205;
	sub.f32 	%f206, %f12, %f161;
	mul.f32 	%f207, %f206, 0f3FB8AA3B;
	ex2.approx.f32 	%f208, %f207;
	div.rn.f32 	%f209, %f208, %f160;
	st.global.f32 	[%rd8+2200], %f209;
	sub.f32 	%f210, %f13, %f161;
	mul.f32 	%f211, %f210, 0f3FB8AA3B;
	ex2.approx.f32 	%f212, %f211;
	div.rn.f32 	%f213, %f212, %f160;
	st.global.f32 	[%rd8+2400], %f213;
	sub.f32 	%f214, %f14, %f161;
	mul.f32 	%f215, %f214, 0f3FB8AA3B;
	ex2.approx.f32 	%f216, %f215;
	div.rn.f32 	%f217, %f216, %f160;
	st.global.f32 	[%rd8+2600], %f217;
	sub.f32 	%f218, %f15, %f161;
	mul.f32 	%f219, %f218, 0f3FB8AA3B;
	ex2.approx.f32 	%f220, %f219;
	div.rn.f32 	%f221, %f220, %f160;
	st.global.f32 	[%rd8+2800], %f221;
	sub.f32 	%f222, %f16, %f161;
	mul.f32 	%f223, %f222, 0f3FB8AA3B;
	ex2.approx.f32 	%f224, %f223;
	div.rn.f32 	%f225, %f224, %f160;
	st.global.f32 	[%rd8+3000], %f225;
	sub.f32 	%f226, %f17, %f161;
	mul.f32 	%f227, %f226, 0f3FB8AA3B;
	ex2.approx.f32 	%f228, %f227;
	div.rn.f32 	%f229, %f228, %f160;
	st.global.f32 	[%rd8+3200], %f229;
	sub.f32 	%f230, %f18, %f161;
	mul.f32 	%f231, %f230, 0f3FB8AA3B;
	ex2.approx.f32 	%f232, %f231;
	div.rn.f32 	%f233, %f232, %f160;
	st.global.f32 	[%rd8+3400], %f233;
	sub.f32 	%f234, %f19, %f161;
	mul.f32 	%f235, %f234, 0f3FB8AA3B;
	ex2.approx.f32 	%f236, %f235;
	div.rn.f32 	%f237, %f236, %f160;
	st.global.f32 	[%rd8+3600], %f237;
	sub.f32 	%f238, %f20, %f161;
	mul.f32 	%f239, %f238, 0f3FB8AA3B;
	ex2.approx.f32 	%f240, %f239;
	div.rn.f32 	%f241, %f240, %f160;
	st.global.f32 	[%rd8+3800], %f241;
	ret;

}


// ===== COMPILED SASS (sm_100) =====

	.target	sm_100

	.elftype	@"ET_EXEC"


//--------------------- .note.nv.tkinfo           --------------------------
	.section	.note.nv.tkinfo,"",@"SHT_NOTE"
	.sectionflags	@"SHF_NOTE_NV_TKINFO"
	.tkinfo
        /*0018*/ 	.word	0x00000002
        /*0030*/ 	.string	""
        /*0030*/ 	.string	"ptxas"
        /*0030*/ 	.string	"Cuda compilation tools, release 13.0, V13.0.88"
        /*0030*/ 	.string	"Build cuda_13.0.r13.0/compiler.36424714_0"
        /*0030*/ 	.string	"-arch sm_100 -m 64 "



//--------------------- .note.nv.cuinfo           --------------------------
	.section	.note.nv.cuinfo,"",@"SHT_NOTE"
	.sectionflags	@"SHF_NOTE_NV_CUINFO"
        /*0018*/ 	.short	0x0002
        /*001a*/ 	.short	0x0064
        /*001c*/ 	.short	0x0082
	.zero		2


//--------------------- .nv.info                  --------------------------
	.section	.nv.info,"",@"SHT_CUDA_INFO"
	.align	4


	//----- nvinfo : EIATTR_REGCOUNT
	.align		4
        /*0000*/ 	.byte	0x04, 0x2f
        /*0002*/ 	.short	(.L_1 - .L_0)
	.align		4
.L_0:
        /*0004*/ 	.word	index@(conv2d_test_2)
        /*0008*/ 	.word	0x00000040


	//----- nvinfo : EIATTR_FRAME_SIZE
	.align		4
.L_1:
        /*000c*/ 	.byte	0x04, 0x11
        /*000e*/ 	.short	(.L_3 - .L_2)
	.align		4
.L_2:
        /*0010*/ 	.word	index@(conv2d_test_2)
        /*0014*/ 	.word	0x00000000


	//----- nvinfo : EIATTR_REGCOUNT
	.align		4
.L_3:
        /*0018*/ 	.byte	0x04, 0x2f
        /*001a*/ 	.short	(.L_5 - .L_4)
	.align		4
.L_4:
        /*001c*/ 	.word	index@(softmax_test)
        /*0020*/ 	.word	0x00000026


	//----- nvinfo : EIATTR_FRAME_SIZE
	.align		4
.L_5:
        /*0024*/ 	.byte	0x04, 0x11
        /*0026*/ 	.short	(.L_7 - .L_6)
	.align		4
.L_6:
        /*0028*/ 	.word	index@($__internal_0_$__cuda_sm3x_div_rn_noftz_f32_slowpath)
        /*002c*/ 	.word	0x00000000


	//----- nvinfo : EIATTR_FRAME_SIZE
	.align		4
.L_7:
        /*0030*/ 	.byte	0x04, 0x11
        /*0032*/ 	.short	(.L_9 - .L_8)
	.align		4
.L_8:
        /*0034*/ 	.word	index@(softmax_test)
        /*0038*/ 	.word	0x00000000


	//----- nvinfo : EIATTR_MIN_STACK_SIZE
	.align		4
.L_9:
        /*003c*/ 	.byte	0x04, 0x12
        /*003e*/ 	.short	(.L_11 - .L_10)
	.align		4
.L_10:
        /*0040*/ 	.word	index@(softmax_test)
        /*0044*/ 	.word	0x00000000


	//----- nvinfo : EIATTR_MIN_STACK_SIZE
	.align		4
.L_11:
        /*0048*/ 	.byte	0x04, 0x12
        /*004a*/ 	.short	(.L_13 - .L_12)
	.align		4
.L_12:
        /*004c*/ 	.word	index@(conv2d_test_2)
        /*0050*/ 	.word	0x00000000
.L_13:


//--------------------- .nv.compat                --------------------------
	.section	.nv.compat,"",@"SHT_CUDA_COMPAT_INFO"
	.align	4
        /*0000*/ 	.byte	0x02, 0x09, 0x00, 0x00, 0x02, 0x02, 0x01, 0x00, 0x02, 0x05, 0x05, 0x00, 0x03, 0x07, 0x01, 0x01
        /*0010*/ 	.byte	0x02, 0x03, 0x00, 0x00, 0x02, 0x06, 0x01, 0x00, 0x04, 0x0b, 0x08, 0x00, 0x01, 0x00, 0x00, 0x00
        /*0020*/ 	.byte	0x00, 0x00, 0x00, 0x00


//--------------------- .nv.info.softmax_test     --------------------------
	.section	.nv.info.softmax_test,"",@"SHT_CUDA_INFO"
	.sectionflags	@""
	.align	4


	//----- nvinfo : EIATTR_CUDA_API_VERSION
	.align		4
        /*0000*/ 	.byte	0x04, 0x37
        /*0002*/ 	.short	(.L_15 - .L_14)
.L_14:
        /*0004*/ 	.word	0x00000082


	//----- nvinfo : EIATTR_KPARAM_INFO
	.align		4
.L_15:
        /*0008*/ 	.byte	0x04, 0x17
        /*000a*/ 	.short	(.L_17 - .L_16)
.L_16:
        /*000c*/ 	.word	0x00000000
        /*0010*/ 	.short	0x0001
        /*0012*/ 	.short	0x0008
        /*0014*/ 	.byte	0x00, 0xf5, 0x21, 0x00


	//----- nvinfo : EIATTR_KPARAM_INFO
	.align		4
.L_17:
        /*0018*/ 	.byte	0x04, 0x17
        /*001a*/ 	.short	(.L_19 - .L_18)
.L_18:
        /*001c*/ 	.word	0x00000000
        /*0020*/ 	.short	0x0000
        /*0022*/ 	.short	0x0000
        /*0024*/ 	.byte	0x00, 0xf5, 0x21, 0x00


	//----- nvinfo : EIATTR_SPARSE_MMA_MASK
	.align		4
.L_19:
        /*0028*/ 	.byte	0x03, 0x50
        /*002a*/ 	.short	0x0000


	//----- nvinfo : EIATTR_MAXREG_COUNT
	.align		4
        /*002c*/ 	.byte	0x03, 0x1b
        /*002e*/ 	.short	0x00ff


	//----- nvinfo : EIATTR_NUM_BARRIERS
	.align		4
        /*0030*/ 	.byte	0x02, 0x4c
        /*0032*/ 	.byte	0x01
	.zero		1


	//----- nvinfo : EIATTR_MERCURY_ISA_VERSION
	.align		4
        /*0034*/ 	.byte	0x03, 0x5f
        /*0036*/ 	.short	0x0101


	//----- nvinfo : EIATTR_VRC_CTA_INIT_COUNT
	.align		4
        /*0038*/ 	.byte	0x02, 0x4a
	.zero		1
	.zero		1


	//----- nvinfo : EIATTR_EXIT_INSTR_OFFSETS
	.align		4
        /*003c*/ 	.byte	0x04, 0x1c
        /*003e*/ 	.short	(.L_21 - .L_20)


	//   ....[0]....
.L_20:
        /*0040*/ 	.word	0x00002a90


	//----- nvinfo : EIATTR_MAX_THREADS
	.align		4
.L_21:
        /*0044*/ 	.byte	0x04, 0x05
        /*0046*/ 	.short	(.L_23 - .L_22)
.L_22:
        /*0048*/ 	.word	0x00000032
        /*004c*/ 	.word	0x00000001
        /*0050*/ 	.word	0x00000001


	//----- nvinfo : EIATTR_CRS_STACK_SIZE
	.align		4
.L_23:
        /*0054*/ 	.byte	0x04, 0x1e
        /*0056*/ 	.short	(.L_25 - .L_24)
.L_24:
        /*0058*/ 	.word	0x00000000


	//----- nvinfo : EIATTR_CBANK_PARAM_SIZE
	.align		4
.L_25:
        /*005c*/ 	.byte	0x03, 0x19
        /*005e*/ 	.short	0x0010


	//----- nvinfo : EIATTR_PARAM_CBANK
	.align		4
        /*0060*/ 	.byte	0x04, 0x0a
        /*0062*/ 	.short	(.L_27 - .L_26)
	.align		4
.L_26:
        /*0064*/ 	.word	index@(.nv.constant0.softmax_test)
        /*0068*/ 	.short	0x0380
        /*006a*/ 	.short	0x0010


	//----- nvinfo : EIATTR_SW_WAR
	.align		4
.L_27:
        /*006c*/ 	.byte	0x04, 0x36
        /*006e*/ 	.short	(.L_29 - .L_28)
.L_28:
        /*0070*/ 	.word	0x00000008
.L_29:


//--------------------- .nv.info.conv2d_test_2    --------------------------
	.section	.nv.info.conv2d_test_2,"",@"SHT_CUDA_INFO"
	.sectionflags	@""
	.align	4


	//----- nvinfo : EIATTR_CUDA_API_VERSION
	.align		4
        /*0000*/ 	.byte	0x04, 0x37
        /*0002*/ 	.short	(.L_31 - .L_30)
.L_30:
        /*0004*/ 	.word	0x00000082


	//----- nvinfo : EIATTR_KPARAM_INFO
	.align		4
.L_31:
        /*0008*/ 	.byte	0x04, 0x17
        /*000a*/ 	.short	(.L_33 - .L_32)
.L_32:
        /*000c*/ 	.word	0x00000000
        /*0010*/ 	.short	0x0002
        /*0012*/ 	.short	0x0010
        /*0014*/ 	.byte	0x00, 0xf5, 0x21, 0x00


	//----- nvinfo : EIATTR_KPARAM_INFO
	.align		4
.L_33:
        /*0018*/ 	.byte	0x04, 0x17
        /*001a*/ 	.short	(.L_35 - .L_34)
.L_34:
        /*001c*/ 	.word	0x00000000
        /*0020*/ 	.short	0x0001
        /*0022*/ 	.short	0x0008
        /*0024*/ 	.byte	0x00, 0xf5, 0x21, 0x00


	//----- nvinfo : EIATTR_KPARAM_INFO
	.align		4
.L_35:
        /*0028*/ 	.byte	0x04, 0x17
        /*002a*/ 	.short	(.L_37 - .L_36)
.L_36:
        /*002c*/ 	.word	0x00000000
        /*0030*/ 	.short	0x0000
        /*0032*/ 	.short	0x0000
        /*0034*/ 	.byte	0x00, 0xf5, 0x21, 0x00


	//----- nvinfo : EIATTR_SPARSE_MMA_MASK
	.align		4
.L_37:
        /*0038*/ 	.byte	0x03, 0x50
        /*003a*/ 	.short	0x0000


	//----- nvinfo : EIATTR_MAXREG_COUNT
	.align		4
        /*003c*/ 	.byte	0x03, 0x1b
        /*003e*/ 	.short	0x00ff


	//----- nvinfo : EIATTR_NUM_BARRIERS
	.align		4
        /*0040*/ 	.byte	0x02, 0x4c
        /*0042*/ 	.byte	0x01
	.zero		1


	//----- nvinfo : EIATTR_MERCURY_ISA_VERSION
	.align		4
        /*0044*/ 	.byte	0x03, 0x5f
        /*0046*/ 	.short	0x0101


	//----- nvinfo : EIATTR_VRC_CTA_INIT_COUNT
	.align		4
        /*0048*/ 	.byte	0x02, 0x4a
	.zero		1
	.zero		1


	//----- nvinfo : EIATTR_EXIT_INSTR_OFFSETS
	.align		4
        /*004c*/ 	.byte	0x04, 0x1c
        /*004e*/ 	.short	(.L_39 - .L_38)


	//   ....[0]....
.L_38:
        /*0050*/ 	.word	0x00001c60


	//----- nvinfo : EIATTR_MAX_THREADS
	.align		4
.L_39:
        /*0054*/ 	.byte	0x04, 0x05
        /*0056*/ 	.short	(.L_41 - .L_40)
.L_40:
        /*0058*/ 	.word	0x000000e8
        /*005c*/ 	.word	0x00000001
        /*0060*/ 	.word	0x00000001


	//----- nvinfo : EIATTR_CBANK_PARAM_SIZE
	.align		4
.L_41:
        /*0064*/ 	.byte	0x03, 0x19
        /*0066*/ 	.short	0x0018


	//----- nvinfo : EIATTR_PARAM_CBANK
	.align		4
        /*0068*/ 	.byte	0x04, 0x0a
        /*006a*/ 	.short	(.L_43 - .L_42)
	.align		4
.L_42:
        /*006c*/ 	.word	index@(.nv.constant0.conv2d_test_2)
        /*0070*/ 	.short	0x0380
        /*0072*/ 	.short	0x0018


	//----- nvinfo : EIATTR_SW_WAR
	.align		4
.L_43:
        /*0074*/ 	.byte	0x04, 0x36
        /*0076*/ 	.short	(.L_45 - .L_44)
.L_44:
        /*0078*/ 	.word	0x00000008
.L_45:


//--------------------- .nv.callgraph             --------------------------
	.section	.nv.callgraph,"",@"SHT_CUDA_CALLGRAPH"
	.align	4
	.sectionentsize	8
	.align		4
        /*0000*/ 	.word	0x00000000
	.align		4
        /*0004*/ 	.word	0xffffffff
	.align		4
        /*0008*/ 	.word	0x00000000
	.align		4
        /*000c*/ 	.word	0xfffffffe
	.align		4
        /*0010*/ 	.word	0x00000000
	.align		4
        /*0014*/ 	.word	0xfffffffd
	.align		4
        /*0018*/ 	.word	0x00000000
	.align		4
        /*001c*/ 	.word	0xfffffffc


//--------------------- .text.softmax_test        --------------------------
	.section	.text.softmax_test,"ax",@progbits
	.align	128
        .global         softmax_test
        .type           softmax_test,@function
        .size           softmax_test,(.L_x_59 - softmax_test)
        .other          softmax_test,@"STO_CUDA_ENTRY STV_DEFAULT"
softmax_test:
.text.softmax_test:
[----:B------:R-:W-:Y:S01]  /*0000*/  LDC R1, c[0x0][0x37c] ;  /* 0x0000df00ff017b82 */ /* 0x000fe20000000800 */
[----:B------:R-:W0:Y:S07]  /*0010*/  S2R R3, SR_TID.X ;  /* 0x0000000000037919 */ /* 0x000e2e0000002100 */
[----:B------:R-:W1:Y:S01]  /*0020*/  LDC.64 R4, c[0x0][0x388] ;  /* 0x0000e200ff047b82 */ /* 0x000e620000000a00 */
[----:B------:R-:W2:Y:S01]  /*0030*/  LDCU.64 UR8, c[0x0][0x358] ;  /* 0x00006b00ff0877ac */ /* 0x000ea20008000a00 */
[----:B------:R-:W0:Y:S02]  /*0040*/  S2R R0, SR_CTAID.X ;  /* 0x0000000000007919 */ /* 0x000e240000002500 */
[----:B0-----:R-:W-:-:S04]  /*0050*/  IMAD R27, R0, 0x3e8, R3 ;  /* 0x000003e8001b7824 */ /* 0x001fc800078e0203 */
[----:B-1----:R-:W-:-:S05]  /*0060*/  IMAD.WIDE.U32 R4, R27, 0x4, R4 ;  /* 0x000000041b047825 */ /* 0x002fca00078e0004 */
[----:B--2---:R-:W2:Y:S04]  /*0070*/  LDG.E.CONSTANT R0, desc[UR8][R4.64] ;  /* 0x0000000804007981 */ /* 0x004ea8000c1e9900 */
[----:B------:R-:W2:Y:S04]  /*0080*/  LDG.E.CONSTANT R26, desc[UR8][R4.64+0xc8] ;  /* 0x0000c808041a7981 */ /* 0x000ea8000c1e9900 */
[----:B------:R-:W3:Y:S04]  /*0090*/  LDG.E.CONSTANT R25, desc[UR8][R4.64+0x190] ;  /* 0x0001900804197981 */ /* 0x000ee8000c1e9900 */
[----:B------:R-:W3:Y:S04]  /*00a0*/  LDG.E.CONSTANT R24, desc[UR8][R4.64+0x258] ;  /* 0x0002580804187981 */ /* 0x000ee8000c1e9900 */
[----:B------:R-:W4:Y:S04]  /*00b0*/  LDG.E.CONSTANT R23, desc[UR8][R4.64+0x320] ;  /* 0x0003200804177981 */ /* 0x000f28000c1e9900 */
[----:B------:R-:W4:Y:S04]  /*00c0*/  LDG.E.CONSTANT R22, desc[UR8][R4.64+0x3e8] ;  /* 0x0003e80804167981 */ /* 0x000f28000c1e9900 */
[----:B------:R-:W5:Y:S04]  /*00d0*/  LDG.E.CONSTANT R21, desc[UR8][R4.64+0x4b0] ;  /* 0x0004b00804157981 */ /* 0x000f68000c1e9900 */
        /* <DEDUP_REMOVED lines=12> */
[----:B------:R0:W5:Y:S01]  /*01a0*/  LDG.E.CONSTANT R2, desc[UR8][R4.64+0xed8] ;  /* 0x000ed80804027981 */ /* 0x000162000c1e9900 */
[----:B------:R-:W1:Y:S01]  /*01b0*/  S2UR UR5, SR_CgaCtaId ;  /* 0x00000000000579c3 */ /* 0x000e620000008800 */
[----:B------:R-:W-:-:S07]  /*01c0*/  UMOV UR4, 0x400 ;  /* 0x0000040000047882 */ /* 0x000fce0000000000 */
[----:B------:R-:W-:Y:S01]  /*01d0*/  BAR.SYNC.DEFER_BLOCKING 0x0 ;  /* 0x0000000000007b1d */ /* 0x000fe20000010000 */
[C---:B------:R-:W-:Y:S02]  /*01e0*/  ISETP.GT.U32.AND P2, PT, R3.reuse, 0x11, PT ;  /* 0x000000110300780c */ /* 0x040fe40003f44070 */
[C---:B------:R-:W-:Y:S02]  /*01f0*/  ISETP.GT.U32.AND P1, PT, R3.reuse, 0xf, PT ;  /* 0x0000000f0300780c */ /* 0x040fe40003f24070 */
[----:B------:R-:W-:Y:S01]  /*0200*/  ISETP.NE.AND P0, PT, R3, RZ, PT ;  /* 0x000000ff0300720c */ /* 0x000fe20003f05270 */
[----:B------:R-:W-:Y:S01]  /*0210*/  BSSY.RECONVERGENT B0, `(.L_x_0) ;  /* 0x0000029000007945 */ /* 0x000fe20003800200 */
[----:B-1----:R-:W-:-:S06]  /*0220*/  ULEA UR6, UR5, UR4, 0x18 ;  /* 0x0000000405067291 */ /* 0x002fcc000f8ec0ff */
[----:B0-----:R-:W-:Y:S02]  /*0230*/  LEA R4, R3, UR6, 0x2 ;  /* 0x0000000603047c11 */ /* 0x001fe4000f8e10ff */
[----:B--2---:R-:W-:-:S04]  /*0240*/  FMNMX3 R7, R0, -3.40282306073709652508e+38, R26, !PT ;  /* 0xff7ffffd00077876 */ /* 0x004fc8000780001a */
[----:B---3--:R-:W-:-:S04]  /*0250*/  FMNMX3 R7, R7, R25, R24, !PT ;  /* 0x0000001907077276 */ /* 0x008fc80007800018 */
[----:B----4-:R-:W-:-:S04]  /*0260*/  FMNMX3 R7, R7, R23, R22, !PT ;  /* 0x0000001707077276 */ /* 0x010fc80007800016 */
[----:B-----5:R-:W-:-:S04]  /*0270*/  FMNMX3 R7, R7, R21, R20, !PT ;  /* 0x0000001507077276 */ /* 0x020fc80007800014 */
[----:B------:R-:W-:-:S04]  /*0280*/  FMNMX3 R7, R7, R19, R18, !PT ;  /* 0x0000001307077276 */ /* 0x000fc80007800012 */
[----:B------:R-:W-:-:S04]  /*0290*/  FMNMX3 R7, R7, R15, R14, !PT ;  /* 0x0000000f07077276 */ /* 0x000fc8000780000e */
[----:B------:R-:W-:-:S04]  /*02a0*/  FMNMX3 R7, R7, R13, R12, !PT ;  /* 0x0000000d07077276 */ /* 0x000fc8000780000c */
[----:B------:R-:W-:-:S04]  /*02b0*/  FMNMX3 R7, R7, R11, R10, !PT ;  /* 0x0000000b07077276 */ /* 0x000fc8000780000a */
[----:B------:R-:W-:-:S04]  /*02c0*/  FMNMX3 R7, R7, R8, R9, !PT ;  /* 0x0000000807077276 */ /* 0x000fc80007800009 */
[----:B------:R-:W-:-:S05]  /*02d0*/  FMNMX3 R7, R7, R6, R2, !PT ;  /* 0x0000000607077276 */ /* 0x000fca0007800002 */
[----:B------:R-:W-:Y:S01]  /*02e0*/  STS [R4], R7 ;  /* 0x0000000704007388 */ /* 0x000fe20000000800 */
[----:B------:R-:W-:Y:S06]  /*02f0*/  BAR.SYNC.DEFER_BLOCKING 0x0 ;  /* 0x0000000000007b1d */ /* 0x000fec0000010000 */
[----:B------:R-:W-:Y:S04]  /*0300*/  @!P2 LDS R5, [R4] ;  /* 0x000000000405a984 */ /* 0x000fe80000000800 */
[----:B------:R-:W0:Y:S02]  /*0310*/  @!P2 LDS R16, [R4+0x80] ;  /* 0x000080000410a984 */ /* 0x000e240000000800 */
[----:B0-----:R-:W-:-:S05]  /*0320*/  @!P2 FMNMX R5, R5, R16, !PT ;  /* 0x000000100505a209 */ /* 0x001fca0007800000 */
[----:B------:R0:W-:Y:S01]  /*0330*/  @!P2 STS [R4], R5 ;  /* 0x000000050400a388 */ /* 0x0001e20000000800 */
[----:B------:R-:W-:Y:S06]  /*0340*/  BAR.SYNC.DEFER_BLOCKING 0x0 ;  /* 0x0000000000007b1d */ /* 0x000fec0000010000 */
[----:B------:R-:W-:Y:S05]  /*0350*/  @P1 BRA `(.L_x_1) ;  /* 0x0000000000501947 */ /* 0x000fea0003800000 */
[----:B0-----:R-:W-:Y:S04]  /*0360*/  LDS R5, [R4] ;  /* 0x0000000004057984 */ /* 0x001fe80000000800 */
[----:B------:R-:W0:Y:S02]  /*0370*/  LDS R16, [R4+0x40] ;  /* 0x0000400004107984 */ /* 0x000e240000000800 */
[----:B0-----:R-:W-:-:S05]  /*0380*/  FMNMX R5, R5, R16, !PT ;  /* 0x0000001005057209 */ /* 0x001fca0007800000 */
[----:B------:R-:W-:Y:S04]  /*0390*/  STS [R4], R5 ;  /* 0x0000000504007388 */ /* 0x000fe80000000800 */
[----:B------:R-:W-:Y:S04]  /*03a0*/  LDS R7, [R4] ;  /* 0x0000000004077984 */ /* 0x000fe80000000800 */
        /* <DEDUP_REMOVED lines=14> */
[----:B------:R1:W-:Y:S02]  /*0490*/  STS [R4], R5 ;  /* 0x0000000504007388 */ /* 0x0003e40000000800 */
.L_x_1:
[----:B------:R-:W-:Y:S05]  /*04a0*/  BSYNC.RECONVERGENT B0 ;  /* 0x0000000000007941 */ /* 0x000fea0003800200 */
.L_x_0:
[----:B------:R-:W-:Y:S01]  /*04b0*/  BAR.SYNC.DEFER_BLOCKING 0x0 ;  /* 0x0000000000007b1d */ /* 0x000fe20000010000 */
[----:B------:R-:W-:-:S04]  /*04c0*/  UIADD3 UR4, UPT, UPT, UR4, 0xcc, URZ ;  /* 0x000000cc04047890 */ /* 0x000fc8000fffe0ff */
[----:B------:R-:W-:Y:S01]  /*04d0*/  ULEA UR4, UR5, UR4, 0x18 ;  /* 0x0000000405047291 */ /* 0x000fe2000f8ec0ff */
[----:B------:R-:W-:Y:S05]  /*04e0*/  BSSY.RECONVERGENT B0, `(.L_x_2) ;  /* 0x00000af000007945 */ /* 0x000fea0003800200 */
[----:B------:R-:W-:Y:S01]  /*04f0*/  LEA R3, R3, UR4, 0x2 ;  /* 0x0000000403037c11 */ /* 0x000fe2000f8e10ff */
[----:B01----:R-:W0:Y:S04]  /*0500*/  @!P0 LDS R4, [UR6] ;  /* 0x00000006ff048984 */ /* 0x003e280008000800 */
[----:B0-----:R-:W-:Y:S01]  /*0510*/  @!P0 STS [UR6+0xc8], R4 ;  /* 0x0000c804ff008988 */ /* 0x001fe20008000806 */
[----:B------:R-:W-:Y:S06]  /*0520*/  BAR.SYNC.DEFER_BLOCKING 0x0 ;  /* 0x0000000000007b1d */ /* 0x000fec0000010000 */
[----:B------:R-:W0:Y:S02]  /*0530*/  LDS R5, [UR6+0xc8] ;  /* 0x0000c806ff057984 */ /* 0x000e240008000800 */
[--C-:B0-----:R-:W-:Y:S01]  /*0540*/  FADD R7, R0, -R5.reuse ;  /* 0x8000000500077221 */ /* 0x101fe20000000000 */
[--C-:B------:R-:W-:Y:S01]  /*0550*/  FADD R28, R25, -R5.reuse ;  /* 0x80000005191c7221 */ /* 0x100fe20000000000 */
[--C-:B------:R-:W-:Y:S01]  /*0560*/  FADD R4, R24, -R5.reuse ;  /* 0x8000000518047221 */ /* 0x100fe20000000000 */
[--C-:B------:R-:W-:Y:S01]  /*0570*/  FADD R29, R23, -R5.reuse ;  /* 0x80000005171d7221 */ /* 0x100fe20000000000 */
[----:B------:R-:W-:Y:S01]  /*0580*/  FMUL R17, R7, 1.4426950216293334961 ;  /* 0x3fb8aa3b07117820 */ /* 0x000fe20000400000 */
[--C-:B------:R-:W-:Y:S01]  /*0590*/  FADD R7, R26, -R5.reuse ;  /* 0x800000051a077221 */ /* 0x100fe20000000000 */
[--C-:B------:R-:W-:Y:S01]  /*05a0*/  FADD R30, R21, -R5.reuse ;  /* 0x80000005151e7221 */ /* 0x100fe20000000000 */
[----:B------:R-:W-:Y:S01]  /*05b0*/  FMUL R32, R29, 1.4426950216293334961 ;  /* 0x3fb8aa3b1d207820 */ /* 0x000fe20000400000 */
[--C-:B------:R-:W-:Y:S01]  /*05c0*/  FADD R29, R22, -R5.reuse ;  /* 0x80000005161d7221 */ /* 0x100fe20000000000 */
[----:B------:R-:W-:Y:S01]  /*05d0*/  BAR.SYNC.DEFER_BLOCKING 0x0 ;  /* 0x0000000000007b1d */ /* 0x000fe20000010000 */
[----:B------:R-:W-:Y:S01]  /*05e0*/  FSETP.GEU.AND P3, PT, R17, -126, PT ;  /* 0xc2fc00001100780b */ /* 0x000fe20003f6e000 */
[----:B------:R-:W-:Y:S01]  /*05f0*/  FMUL R16, R7, 1.4426950216293334961 ;  /* 0x3fb8aa3b07107820 */ /* 0x000fe20000400000 */
[----:B------:R-:W-:Y:S01]  /*0600*/  FMUL R7, R28, 1.4426950216293334961 ;  /* 0x3fb8aa3b1c077820 */ /* 0x000fe20000400000 */
[----:B------:R-:W-:Y:S01]  /*0610*/  FMUL R28, R4, 1.4426950216293334961 ;  /* 0x3fb8aa3b041c7820 */ /* 0x000fe20000400000 */
[----:B------:R-:W-:Y:S01]  /*0620*/  FMUL R34, R29, 1.4426950216293334961 ;  /* 0x3fb8aa3b1d227820 */ /* 0x000fe20000400000 */
[----:B------:R-:W-:Y:S01]  /*0630*/  FMUL R35, R30, 1.4426950216293334961 ;  /* 0x3fb8aa3b1e237820 */ /* 0x000fe20000400000 */
[----:B------:R-:W-:Y:S01]  /*0640*/  FSETP.GEU.AND P4, PT, R16, -126, PT ;  /* 0xc2fc00001000780b */ /* 0x000fe20003f8e000 */
[----:B------:R-:W-:Y:S01]  /*0650*/  FADD R31, R20, -R5 ;  /* 0x80000005141f7221 */ /* 0x000fe20000000000 */
[----:B------:R-:W-:-:S02]  /*0660*/  FSETP.GEU.AND P5, PT, R7, -126, PT ;  /* 0xc2fc00000700780b */ /* 0x000fc40003fae000 */
[----:B------:R-:W-:Y:S01]  /*0670*/  FSETP.GEU.AND P6, PT, R28, -126, PT ;  /* 0xc2fc00001c00780b */ /* 0x000fe20003fce000 */
[----:B------:R-:W-:Y:S02]  /*0680*/  FMUL R31, R31, 1.4426950216293334961 ;  /* 0x3fb8aa3b1f1f7820 */ /* 0x000fe40000400000 */
[----:B------:R-:W-:-:S06]  /*0690*/  @!P3 FMUL R17, R17, 0.5 ;  /* 0x3f0000001111b820 */ /* 0x000fcc0000400000 */
[----:B------:R-:W0:Y:S01]  /*06a0*/  MUFU.EX2 R17, R17 ;  /* 0x0000001100117308 */ /* 0x000e220000000800 */
[----:B------:R-:W-:Y:S01]  /*06b0*/  @!P4 FMUL R16, R16, 0.5 ;  /* 0x3f0000001010c820 */ /* 0x000fe20000400000 */
[----:B------:R-:W-:Y:S02]  /*06c0*/  @!P5 FMUL R7, R7, 0.5 ;  /* 0x3f0000000707d820 */ /* 0x000fe40000400000 */
[----:B------:R-:W-:-:S04]  /*06d0*/  @!P6 FMUL R28, R28, 0.5 ;  /* 0x3f0000001c1ce820 */ /* 0x000fc80000400000 */
[----:B------:R-:W1:Y:S08]  /*06e0*/  MUFU.EX2 R4, R16 ;  /* 0x0000001000047308 */ /* 0x000e700000000800 */
[----:B------:R-:W2:Y:S01]  /*06f0*/  MUFU.EX2 R7, R7 ;  /* 0x0000000700077308 */ /* 0x000ea20000000800 */
[----:B0-----:R-:W-:Y:S01]  /*0700*/  @!P3 FMUL R17, R17, R17 ;  /* 0x000000111111b220 */ /* 0x001fe20000400000 */
[----:B------:R-:W-:-:S03]  /*0710*/  FSETP.GEU.AND P3, PT, R32, -126, PT ;  /* 0xc2fc00002000780b */ /* 0x000fc60003f6e000 */
[----:B------:R-:W-:-:S03]  /*0720*/  FADD R29, RZ, R17 ;  /* 0x00000011ff1d7221 */ /* 0x000fc60000000000 */
[----:B------:R-:W0:Y:S01]  /*0730*/  MUFU.EX2 R28, R28 ;  /* 0x0000001c001c7308 */ /* 0x000e220000000800 */
[----:B-1----:R-:W-:Y:S01]  /*0740*/  @!P4 FMUL R4, R4, R4 ;  /* 0x000000040404c220 */ /* 0x002fe20000400000 */
[----:B------:R-:W-:-:S03]  /*0750*/  FSETP.GEU.AND P4, PT, R34, -126, PT ;  /* 0xc2fc00002200780b */ /* 0x000fc60003f8e000 */
[----:B------:R-:W-:Y:S01]  /*0760*/  FADD R30, R29, R4 ;  /* 0x000000041d1e7221 */ /* 0x000fe20000000000 */
[----:B------:R-:W-:Y:S01]  /*0770*/  FADD R29, R19, -R5 ;  /* 0x80000005131d7221 */ /* 0x000fe20000000000 */
[----:B------:R-:W-:Y:S01]  /*0780*/  @!P3 FMUL R32, R32, 0.5 ;  /* 0x3f0000002020b820 */ /* 0x000fe20000400000 */
[----:B--2---:R-:W-:Y:S01]  /*0790*/  @!P5 FMUL R7, R7, R7 ;  /* 0x000000070707d220 */ /* 0x004fe20000400000 */
[----:B------:R-:W-:Y:S02]  /*07a0*/  FSETP.GEU.AND P5, PT, R35, -126, PT ;  /* 0xc2fc00002300780b */ /* 0x000fe40003fae000 */
[----:B------:R1:W2:Y:S01]  /*07b0*/  MUFU.EX2 R16, R32 ;  /* 0x0000002000107308 */ /* 0x0002a20000000800 */
[----:B------:R-:W-:Y:S01]  /*07c0*/  FMUL R29, R29, 1.4426950216293334961 ;  /* 0x3fb8aa3b1d1d7820 */ /* 0x000fe20000400000 */
[----:B------:R-:W-:Y:S01]  /*07d0*/  FADD R33, R30, R7 ;  /* 0x000000071e217221 */ /* 0x000fe20000000000 */
[----:B------:R-:W-:Y:S01]  /*07e0*/  FADD R30, R15, -R5 ;  /* 0x800000050f1e7221 */ /* 0x000fe20000000000 */
[----:B------:R-:W-:Y:S01]  /*07f0*/  @!P4 FMUL R34, R34, 0.5 ;  /* 0x3f0000002222c820 */ /* 0x000fe20000400000 */
[----:B0-----:R-:W-:Y:S01]  /*0800*/  @!P6 FMUL R28, R28, R28 ;  /* 0x0000001c1c1ce220 */ /* 0x001fe20000400000 */
[----:B------:R-:W-:-:S02]  /*0810*/  FSETP.GEU.AND P6, PT, R31, -126, PT ;  /* 0xc2fc00001f00780b */ /* 0x000fc40003fce000 */
[----:B------:R0:W3:Y:S01]  /*0820*/  MUFU.EX2 R17, R34 ;  /* 0x0000002200117308 */ /* 0x0000e20000000800 */
[--C-:B-1----:R-:W-:Y:S01]  /*0830*/  FADD R32, R18, -R5.reuse ;  /* 0x8000000512207221 */ /* 0x102fe20000000000 */
[----:B------:R-:W-:Y:S01]  /*0840*/  FADD R33, R33, R28 ;  /* 0x0000001c21217221 */ /* 0x000fe20000000000 */
[----:B------:R-:W-:Y:S01]  /*0850*/  FMUL R30, R30, 1.4426950216293334961 ;  /* 0x3fb8aa3b1e1e7820 */ /* 0x000fe20000400000 */
[----:B------:R-:W-:Y:S01]  /*0860*/  @!P5 FMUL R35, R35, 0.5 ;  /* 0x3f0000002323d820 */ /* 0x000fe20000400000 */
[----:B------:R-:W-:Y:S01]  /*0870*/  FMUL R32, R32, 1.4426950216293334961 ;  /* 0x3fb8aa3b20207820 */ /* 0x000fe20000400000 */
[----:B------:R-:W-:Y:S02]  /*0880*/  FADD R28, R14, -R5 ;  /* 0x800000050e1c7221 */ /* 0x000fe40000000000 */
[----:B------:R-:W1:Y:S01]  /*0890*/  MUFU.EX2 R4, R35 ;  /* 0x0000002300047308 */ /* 0x000e620000000800 */
[----:B--2---:R-:W-:Y:S01]  /*08a0*/  @!P3 FMUL R16, R16, R16 ;  /* 0x000000101010b220 */ /* 0x004fe20000400000 */
[----:B------:R-:W-:Y:S01]  /*08b0*/  FSETP.GEU.AND P3, PT, R29, -126, PT ;  /* 0xc2fc00001d00780b */ /* 0x000fe20003f6e000 */
[----:B------:R-:W-:Y:S01]  /*08c0*/  FMUL R28, R28, 1.4426950216293334961 ;  /* 0x3fb8aa3b1c1c7820 */ /* 0x000fe20000400000 */
[----:B------:R-:W-:Y:S01]  /*08d0*/  @!P6 FMUL R31, R31, 0.5 ;  /* 0x3f0000001f1fe820 */ /* 0x000fe20000400000 */
[----:B0-----:R-:W-:-:S03]  /*08e0*/  FADD R34, R33, R16 ;  /* 0x0000001021227221 */ /* 0x001fc60000000000 */
[----:B------:R0:W2:Y:S01]  /*08f0*/  MUFU.EX2 R7, R31 ;  /* 0x0000001f00077308 */ /* 0x0000a20000000800 */
[----:B---3--:R-:W-:Y:S01]  /*0900*/  @!P4 FMUL R17, R17, R17 ;  /* 0x000000111111c220 */ /* 0x008fe20000400000 */
[----:B------:R-:W-:-:S03]  /*0910*/  FSETP.GEU.AND P4, PT, R32, -126, PT ;  /* 0xc2fc00002000780b */ /* 0x000fc60003f8e000 */
[----:B------:R-:W-:Y:S02]  /*0920*/  FADD R33, R34, R17 ;  /* 0x0000001122217221 */ /* 0x000fe40000000000 */
[----:B------:R-:W-:Y:S01]  /*0930*/  @!P3 FMUL R29, R29, 0.5 ;  /* 0x3f0000001d1db820 */ /* 0x000fe20000400000 */
[----:B-1----:R-:W-:Y:S01]  /*0940*/  @!P5 FMUL R4, R4, R4 ;  /* 0x000000040404d220 */ /* 0x002fe20000400000 */
[----:B------:R-:W-:Y:S01]  /*0950*/  FSETP.GEU.AND P5, PT, R30, -126, PT ;  /* 0xc2fc00001e00780b */ /* 0x000fe20003fae000 */
[----:B0-----:R-:W-:-:S03]  /*0960*/  FADD R31, R13, -R5 ;  /* 0x800000050d1f7221 */ /* 0x001fc60000000000 */
[----:B------:R-:W0:Y:S01]  /*0970*/  MUFU.EX2 R29, R29 ;  /* 0x0000001d001d7308 */ /* 0x000e220000000800 */
[----:B------:R-:W-:Y:S01]  /*0980*/  FADD R34, R33, R4 ;  /* 0x0000000421227221 */ /* 0x000fe20000000000 */
[----:B------:R-:W-:Y:S01]  /*0990*/  @!P4 FMUL R32, R32, 0.5 ;  /* 0x3f0000002020c820 */ /* 0x000fe20000400000 */
[----:B------:R-:W-:Y:S01]  /*09a0*/  FMUL R31, R31, 1.4426950216293334961 ;  /* 0x3fb8aa3b1f1f7820 */ /* 0x000fe20000400000 */
[----:B--2---:R-:W-:Y:S01]  /*09b0*/  @!P6 FMUL R7, R7, R7 ;  /* 0x000000070707e220 */ /* 0x004fe20000400000 */
[----:B------:R-:W-:Y:S01]  /*09c0*/  FSETP.GEU.AND P6, PT, R28, -126, PT ;  /* 0xc2fc00001c00780b */ /* 0x000fe20003fce000 */
[----:B------:R-:W-:Y:S02]  /*09d0*/  FADD R33, R12, -R5 ;  /* 0x800000050c217221 */ /* 0x000fe40000000000 */
[----:B------:R1:W2:Y:S01]  /*09e0*/  MUFU.EX2 R16, R32 ;  /* 0x0000002000107308 */ /* 0x0002a20000000800 */
[----:B------:R-:W-:Y:S01]  /*09f0*/  FADD R34, R34, R7 ;  /* 0x0000000722227221 */ /* 0x000fe20000000000 */
[----:B------:R-:W-:Y:S01]  /*0a00*/  @!P5 FMUL R30, R30, 0.5 ;  /* 0x3f0000001e1ed820 */ /* 0x000fe20000400000 */
[----:B------:R-:W-:-:S05]  /*0a10*/  FMUL R33, R33, 1.4426950216293334961 ;  /* 0x3fb8aa3b21217820 */ /* 0x000fca0000400000 */
[----:B------:R3:W4:Y:S01]  /*0a20*/  MUFU.EX2 R17, R30 ;  /* 0x0000001e00117308 */ /* 0x0007220000000800 */
[----:B0-----:R-:W-:Y:S01]  /*0a30*/  @!P3 FMUL R29, R29, R29 ;  /* 0x0000001d1d1db220 */ /* 0x001fe20000400000 */
[----:B------:R-:W-:Y:S01]  /*0a40*/  @!P6 FMUL R28, R28, 0.5 ;  /* 0x3f0000001c1ce820 */ /* 0x000fe20000400000 */
[----:B-1----:R-:W-:Y:S01]  /*0a50*/  FADD R32, R11, -R5 ;  /* 0x800000050b207221 */ /* 0x002fe20000000000 */
[----:B------:R-:W-:Y:S01]  /*0a60*/  FSETP.GEU.AND P3, PT, R31, -126, PT ;  /* 0xc2fc00001f00780b */ /* 0x000fe20003f6e000 */
[----:B------:R-:W-:Y:S02]  /*0a70*/  FADD R29, R34, R29 ;  /* 0x0000001d221d7221 */ /* 0x000fe40000000000 */
[----:B------:R-:W-:Y:S01]  /*0a80*/  FMUL R32, R32, 1.4426950216293334961 ;  /* 0x3fb8aa3b20207820 */ /* 0x000fe20000400000 */
[----:B------:R-:W0:Y:S01]  /*0a90*/  MUFU.EX2 R4, R28 ;  /* 0x0000001c00047308 */ /* 0x000e220000000800 */
[----:B---3--:R-:W-:Y:S01]  /*0aa0*/  FADD R30, R10, -R5 ;  /* 0x800000050a1e7221 */ /* 0x008fe20000000000 */
[----:B--2---:R-:W-:Y:S01]  /*0ab0*/  @!P4 FMUL R16, R16, R16 ;  /* 0x000000101010c220 */ /* 0x004fe20000400000 */
[----:B------:R-:W-:-:S02]  /*0ac0*/  FSETP.GEU.AND P4, PT, R33, -126, PT ;  /* 0xc2fc00002100780b */ /* 0x000fc40003f8e000 */
[----:B------:R-:W-:Y:S01]  /*0ad0*/  FMUL R30, R30, 1.4426950216293334961 ;  /* 0x3fb8aa3b1e1e7820 */ /* 0x000fe20000400000 */
[----:B------:R-:W-:Y:S01]  /*0ae0*/  FADD R34, R29, R16 ;  /* 0x000000101d227221 */ /* 0x000fe20000000000 */
[----:B------:R-:W-:Y:S01]  /*0af0*/  FADD R16, R8, -R5 ;  /* 0x8000000508107221 */ /* 0x000fe20000000000 */
[----:B----4-:R-:W-:Y:S01]  /*0b00*/  @!P5 FMUL R17, R17, R17 ;  /* 0x000000111111d220 */ /* 0x010fe20000400000 */
[----:B------:R-:W-:Y:S01]  /*0b10*/  FSETP.GEU.AND P5, PT, R32, -126, PT ;  /* 0xc2fc00002000780b */ /* 0x000fe20003fae000 */
[----:B------:R-:W-:Y:S01]  /*0b20*/  @!P3 FMUL R31, R31, 0.5 ;  /* 0x3f0000001f1fb820 */ /* 0x000fe20000400000 */
[----:B------:R-:W-:Y:S01]  /*0b30*/  FMUL R16, R16, 1.4426950216293334961 ;  /* 0x3fb8aa3b10107820 */ /* 0x000fe20000400000 */
[----:B------:R-:W-:Y:S01]  /*0b40*/  FADD R29, R34, R17 ;  /* 0x00000011221d7221 */ /* 0x000fe20000000000 */
[----:B------:R-:W-:Y:S01]  /*0b50*/  FADD R17, R9, -R5 ;  /* 0x8000000509117221 */ /* 0x000fe20000000000 */
[----:B------:R1:W2:Y:S02]  /*0b60*/  MUFU.EX2 R7, R31 ;  /* 0x0000001f00077308 */ /* 0x0002a40000000800 */
[----:B------:R-:W-:Y:S01]  /*0b70*/  @!P4 FMUL R33, R33, 0.5 ;  /* 0x3f0000002121c820 */ /* 0x000fe20000400000 */
[----:B0-----:R-:W-:Y:S01]  /*0b80*/  @!P6 FMUL R4, R4, R4 ;  /* 0x000000040404e220 */ /* 0x001fe20000400000 */
[----:B------:R-:W-:-:S03]  /*0b90*/  FSETP.GEU.AND P6, PT, R30, -126, PT ;  /* 0xc2fc00001e00780b */ /* 0x000fc60003fce000 */
[----:B------:R-:W-:Y:S01]  /*0ba0*/  FADD R34, R29, R4 ;  /* 0x000000041d227221 */ /* 0x000fe20000000000 */
[----:B------:R-:W-:Y:S01]  /*0bb0*/  @!P5 FMUL R32, R32, 0.5 ;  /* 0x3f0000002020d820 */ /* 0x000fe20000400000 */
[----:B------:R0:W3:Y:S01]  /*0bc0*/  MUFU.EX2 R28, R33 ;  /* 0x00000021001c7308 */ /* 0x0000e20000000800 */
[----:B-1----:R-:W-:-:S07]  /*0bd0*/  FMUL R31, R17, 1.4426950216293334961 ;  /* 0x3fb8aa3b111f7820 */ /* 0x002fce0000400000 */
[----:B------:R-:W-:Y:S01]  /*0be0*/  @!P6 FMUL R30, R30, 0.5 ;  /* 0x3f0000001e1ee820 */ /* 0x000fe20000400000 */
[----:B------:R-:W1:Y:S01]  /*0bf0*/  MUFU.EX2 R32, R32 ;  /* 0x0000002000207308 */ /* 0x000e620000000800 */
[----:B--2---:R-:W-:Y:S01]  /*0c00*/  @!P3 FMUL R7, R7, R7 ;  /* 0x000000070707b220 */ /* 0x004fe20000400000 */
[----:B------:R-:W-:Y:S01]  /*0c10*/  FSETP.GEU.AND P3, PT, R16, -126, PT ;  /* 0xc2fc00001000780b */ /* 0x000fe20003f6e000 */
[--C-:B0-----:R-:W-:Y:S01]  /*0c20*/  FADD R33, R6, -R5.reuse ;  /* 0x8000000506217221 */ /* 0x101fe20000000000 */
[----:B------:R-:W-:Y:S01]  /*0c30*/  FADD R5, R2, -R5 ;  /* 0x8000000502057221 */ /* 0x000fe20000000000 */
[----:B------:R-:W-:Y:S02]  /*0c40*/  FADD R7, R34, R7 ;  /* 0x0000000722077221 */ /* 0x000fe40000000000 */
[----:B------:R-:W-:Y:S01]  /*0c50*/  FMUL R17, R33, 1.4426950216293334961 ;  /* 0x3fb8aa3b21117820 */ /* 0x000fe20000400000 */
[----:B------:R-:W0:Y:S01]  /*0c60*/  MUFU.EX2 R30, R30 ;  /* 0x0000001e001e7308 */ /* 0x000e220000000800 */
[----:B---3--:R-:W-:Y:S01]  /*0c70*/  @!P4 FMUL R28, R28, R28 ;  /* 0x0000001c1c1cc220 */ /* 0x008fe20000400000 */
[----:B------:R-:W-:Y:S01]  /*0c80*/  FSETP.GEU.AND P4, PT, R31, -126, PT ;  /* 0xc2fc00001f00780b */ /* 0x000fe20003f8e000 */
[----:B------:R-:W-:-:S02]  /*0c90*/  FMUL R5, R5, 1.4426950216293334961 ;  /* 0x3fb8aa3b05057820 */ /* 0x000fc40000400000 */
[----:B------:R-:W-:Y:S02]  /*0ca0*/  FADD R7, R7, R28 ;  /* 0x0000001c07077221 */ /* 0x000fe40000000000 */
[----:B------:R-:W-:Y:S01]  /*0cb0*/  @!P3 FMUL R16, R16, 0.5 ;  /* 0x3f0000001010b820 */ /* 0x000fe20000400000 */
[----:B-1----:R-:W-:Y:S01]  /*0cc0*/  @!P5 FMUL R32, R32, R32 ;  /* 0x000000202020d220 */ /* 0x002fe20000400000 */
[----:B------:R-:W-:-:S04]  /*0cd0*/  FSETP.GEU.AND P5, PT, R17, -126, PT ;  /* 0xc2fc00001100780b */ /* 0x000fc80003fae000 */
[----:B------:R-:W1:Y:S01]  /*0ce0*/  MUFU.EX2 R16, R16 ;  /* 0x0000001000107308 */ /* 0x000e620000000800 */
[----:B------:R-:W-:Y:S01]  /*0cf0*/  FADD R7, R7, R32 ;  /* 0x0000002007077221 */ /* 0x000fe20000000000 */
[----:B------:R-:W-:Y:S01]  /*0d00*/  @!P4 FMUL R31, R31, 0.5 ;  /* 0x3f0000001f1fc820 */ /* 0x000fe20000400000 */
[----:B0-----:R-:W-:Y:S01]  /*0d10*/  @!P6 FMUL R30, R30, R30 ;  /* 0x0000001e1e1ee220 */ /* 0x001fe20000400000 */
[----:B------:R-:W-:-:S04]  /*0d20*/  FSETP.GEU.AND P6, PT, R5, -126, PT ;  /* 0xc2fc00000500780b */ /* 0x000fc80003fce000 */
[----:B------:R-:W0:Y:S01]  /*0d30*/  MUFU.EX2 R4, R31 ;  /* 0x0000001f00047308 */ /* 0x000e220000000800 */
[----:B------:R-:W-:Y:S01]  /*0d40*/  FADD R7, R7, R30 ;  /* 0x0000001e07077221 */ /* 0x000fe20000000000 */
[----:B------:R-:W-:-:S06]  /*0d50*/  @!P5 FMUL R17, R17, 0.5 ;  /* 0x3f0000001111d820 */ /* 0x000fcc0000400000 */
[----:B------:R-:W2:Y:S01]  /*0d60*/  MUFU.EX2 R34, R17 ;  /* 0x0000001100227308 */ /* 0x000ea20000000800 */
[----:B-1----:R-:W-:Y:S01]  /*0d70*/  @!P3 FMUL R16, R16, R16 ;  /* 0x000000101010b220 */ /* 0x002fe20000400000 */
[----:B------:R-:W-:-:S03]  /*0d80*/  @!P6 FMUL R5, R5, 0.5 ;  /* 0x3f0000000505e820 */ /* 0x000fc60000400000 */
[----:B------:R-:W-:-:S03]  /*0d90*/  FADD R7, R7, R16 ;  /* 0x0000001007077221 */ /* 0x000fc60000000000 */
[----:B------:R-:W1:Y:S01]  /*0da0*/  MUFU.EX2 R28, R5 ;  /* 0x00000005001c7308 */ /* 0x000e620000000800 */
[----:B0-----:R-:W-:-:S04]  /*0db0*/  @!P4 FMUL R4, R4, R4 ;  /* 0x000000040404c220 */ /* 0x001fc80000400000 */
[----:B------:R-:W-:Y:S01]  /*0dc0*/  FADD R7, R7, R4 ;  /* 0x0000000407077221 */ /* 0x000fe20000000000 */
[----:B--2---:R-:W-:-:S04]  /*0dd0*/  @!P5 FMUL R34, R34, R34 ;  /* 0x000000222222d220 */ /* 0x004fc80000400000 */
[----:B------:R-:W-:Y:S01]  /*0de0*/  FADD R7, R7, R34 ;  /* 0x0000002207077221 */ /* 0x000fe20000000000 */
[----:B-1----:R-:W-:-:S04]  /*0df0*/  @!P6 FMUL R28, R28, R28 ;  /* 0x0000001c1c1ce220 */ /* 0x002fc80000400000 */
[----:B------:R-:W-:-:S05]  /*0e00*/  FADD R28, R7, R28 ;  /* 0x0000001c071c7221 */ /* 0x000fca0000000000 */
[----:B------:R-:W-:Y:S01]  /*0e10*/  STS [R3], R28 ;  /* 0x0000001c03007388 */ /* 0x000fe20000000800 */
[----:B------:R-:W-:Y:S06]  /*0e20*/  BAR.SYNC.DEFER_BLOCKING 0x0 ;  /* 0x0000000000007b1d */ /* 0x000fec0000010000 */
[----:B------:R-:W-:Y:S04]  /*0e30*/  @!P2 LDS R4, [R3] ;  /* 0x000000000304a984 */ /* 0x000fe80000000800 */
[----:B------:R-:W0:Y:S02]  /*0e40*/  @!P2 LDS R5, [R3+0x80] ;  /* 0x000080000305a984 */ /* 0x000e240000000800 */
[----:B0-----:R-:W-:-:S05]  /*0e50*/  @!P2 FADD R4, R4, R5 ;  /* 0x000000050404a221 */ /* 0x001fca0000000000 */
[----:B------:R0:W-:Y:S01]  /*0e60*/  @!P2 STS [R3], R4 ;  /* 0x000000040300a388 */ /* 0x0001e20000000800 */
[----:B------:R-:W-:Y:S06]  /*0e70*/  BAR.SYNC.DEFER_BLOCKING 0x0 ;  /* 0x0000000000007b1d */ /* 0x000fec0000010000 */
[----:B------:R-:W-:Y:S05]  /*0e80*/  @P1 BRA `(.L_x_3) ;  /* 0x0000000000501947 */ /* 0x000fea0003800000 */
[----:B0-----:R-:W-:Y:S04]  /*0e90*/  LDS R4, [R3] ;  /* 0x0000000003047984 */ /* 0x001fe80000000800 */
[----:B------:R-:W0:Y:S02]  /*0ea0*/  LDS R5, [R3+0x40] ;  /* 0x0000400003057984 */ /* 0x000e240000000800 */
[----:B0-----:R-:W-:-:S05]  /*0eb0*/  FADD R4, R4, R5 ;  /* 0x0000000504047221 */ /* 0x001fca0000000000 */
[----:B------:R-:W-:Y:S04]  /*0ec0*/  STS [R3], R4 ;  /* 0x0000000403007388 */ /* 0x000fe80000000800 */
[----:B------:R-:W-:Y:S04]  /*0ed0*/  LDS R5, [R3] ;  /* 0x0000000003057984 */ /* 0x000fe80000000800 */
        /* <DEDUP_REMOVED lines=14> */
[----:B------:R1:W-:Y:S02]  /*0fc0*/  STS [R3], R4 ;  /* 0x0000000403007388 */ /* 0x0003e40000000800 */
.L_x_3:
[----:B------:R-:W-:Y:S05]  /*0fd0*/  BSYNC.RECONVERGENT B0 ;  /* 0x0000000000007941 */ /* 0x000fea0003800200 */
.L_x_2:
[----:B------:R-:W-:Y:S06]  /*0fe0*/  BAR.SYNC.DEFER_BLOCKING 0x0 ;  /* 0x0000000000007b1d */ /* 0x000fec0000010000 */
[----:B------:R-:W-:Y:S01]  /*0ff0*/  BSSY.RECONVERGENT B2, `(.L_x_4) ;  /* 0x0000017000027945 */ /* 0x000fe20003800200 */
[----:B01----:R-:W0:Y:S04]  /*1000*/  @!P0 LDS R4, [UR6+0xcc] ;  /* 0x0000cc06ff048984 */ /* 0x003e280008000800 */
[----:B0-----:R-:W-:Y:S01]  /*1010*/  @!P0 STS [UR6+0x194], R4 ;  /* 0x00019404ff008988 */ /* 0x001fe20008000806 */
[----:B------:R-:W-:Y:S06]  /*1020*/  BAR.SYNC.DEFER_BLOCKING 0x0 ;  /* 0x0000000000007b1d */ /* 0x000fec0000010000 */
[----:B------:R-:W0:Y:S04]  /*1030*/  LDS R7, [UR6+0xc8] ;  /* 0x0000c806ff077984 */ /* 0x000e280008000800 */
[----:B------:R-:W1:Y:S01]  /*1040*/  LDS R3, [UR6+0x194] ;  /* 0x00019406ff037984 */ /* 0x000e620008000800 */
[----:B0-----:R-:W-:-:S04]  /*1050*/  FADD R0, R0, -R7 ;  /* 0x8000000700007221 */ /* 0x001fc80000000000 */
[----:B------:R-:W-:Y:S01]  /*1060*/  FMUL R5, R0, 1.4426950216293334961 ;  /* 0x3fb8aa3b00057820 */ /* 0x000fe20000400000 */
[----:B-1----:R-:W0:Y:S04]  /*1070*/  MUFU.RCP R16, R3 ;  /* 0x0000000300107308 */ /* 0x002e280000001000 */
[----:B------:R-:W-:-:S13]  /*1080*/  FSETP.GEU.AND P0, PT, R5, -126, PT ;  /* 0xc2fc00000500780b */ /* 0x000fda0003f0e000 */
[----:B------:R-:W-:Y:S01]  /*1090*/  @!P0 FMUL R5, R5, 0.5 ;  /* 0x3f00000005058820 */ /* 0x000fe20000400000 */
[----:B0-----:R-:W-:-:S03]  /*10a0*/  FFMA R17, -R3, R16, 1 ;  /* 0x3f80000003117423 */ /* 0x001fc60000000110 */
[----:B------:R-:W0:Y:S01]  /*10b0*/  MUFU.EX2 R0, R5 ;  /* 0x0000000500007308 */ /* 0x000e220000000800 */
[----:B------:R-:W-:Y:S01]  /*10c0*/  FFMA R17, R16, R17, R16 ;  /* 0x0000001110117223 */ /* 0x000fe20000000010 */
[----:B0-----:R-:W-:-:S06]  /*10d0*/  @!P0 FMUL R0, R0, R0 ;  /* 0x0000000000008220 */ /* 0x001fcc0000400000 */
[----:B------:R-:W0:Y:S01]  /*10e0*/  FCHK P0, R0, R3 ;  /* 0x0000000300007302 */ /* 0x000e220000000000 */
[----:B------:R-:W-:-:S04]  /*10f0*/  FFMA R4, R0, R17, RZ ;  /* 0x0000001100047223 */ /* 0x000fc800000000ff */
[----:B------:R-:W-:-:S04]  /*1100*/  FFMA R16, -R3, R4, R0 ;  /* 0x0000000403107223 */ /* 0x000fc80000000100 */
[----:B------:R-:W-:Y:S01]  /*1110*/  FFMA R17, R17, R16, R4 ;  /* 0x0000001011117223 */ /* 0x000fe20000000004 */
[----:B0-----:R-:W-:Y:S06]  /*1120*/  @!P0 BRA `(.L_x_5) ;  /* 0x00000000000c8947 */ /* 0x001fec0003800000 */
[----:B------:R-:W-:-:S07]  /*1130*/  MOV R16, 0x1150 ;  /* 0x0000115000107802 */ /* 0x000fce0000000f00 */
[----:B------:R-:W-:Y:S05]  /*1140*/  CALL.REL.NOINC `($__internal_0_$__cuda_sm3x_div_rn_noftz_f32_slowpath) ;  /* 0x0000001800547944 */ /* 0x000fea0003c00000 */
[----:B------:R-:W-:-:S07]  /*1150*/  MOV R17, R0 ;  /* 0x0000000000117202 */ /* 0x000fce0000000f00 */
.L_x_5:
[----:B------:R-:W-:Y:S05]  /*1160*/  BSYNC.RECONVERGENT B2 ;  /* 0x0000000000027941 */ /* 0x000fea0003800200 */
.L_x_4:
[----:B------:R-:W-:Y:S01]  /*1170*/  FADD R26, R26, -R7 ;  /* 0x800000071a1a7221 */ /* 0x000fe20000000000 */
[----:B------:R-:W0:Y:S01]  /*1180*/  LDC.64 R4, c[0x0][0x380] ;  /* 0x0000e000ff047b82 */ /* 0x000e220000000a00 */
[----:B------:R-:W1:Y:S01]  /*1190*/  MUFU.RCP R0, R3 ;  /* 0x0000000300007308 */ /* 0x000e620000001000 */
[----:B------:R-:W-:Y:S01]  /*11a0*/  BSSY.RECONVERGENT B2, `(.L_x_6) ;  /* 0x0000013000027945 */ /* 0x000fe20003800200 */
[----:B------:R-:W-:-:S05]  /*11b0*/  FMUL R26, R26, 1.4426950216293334961 ;  /* 0x3fb8aa3b1a1a7820 */ /* 0x000fca0000400000 */
[----:B------:R-:W-:-:S13]  /*11c0*/  FSETP.GEU.AND P0, PT, R26, -126, PT ;  /* 0xc2fc00001a00780b */ /* 0x000fda0003f0e000 */
[----:B------:R-:W-:Y:S01]  /*11d0*/  @!P0 FMUL R26, R26, 0.5 ;  /* 0x3f0000001a1a8820 */ /* 0x000fe20000400000 */
[----:B0-----:R-:W-:-:S03]  /*11e0*/  IMAD.WIDE.U32 R4, R27, 0x4, R4 ;  /* 0x000000041b047825 */ /* 0x001fc600078e0004 */
[----:B------:R-:W0:Y:S01]  /*11f0*/  MUFU.EX2 R16, R26 ;  /* 0x0000001a00107308 */ /* 0x000e220000000800 */
[----:B-1----:R-:W-:Y:S01]  /*1200*/  FFMA R27, -R3, R0, 1 ;  /* 0x3f800000031b7423 */ /* 0x002fe20000000100 */
[----:B------:R1:W-:Y:S03]  /*1210*/  STG.E desc[UR8][R4.64], R17 ;  /* 0x0000001104007986 */ /* 0x0003e6000c101908 */
[----:B------:R-:W-:Y:S01]  /*1220*/  FFMA R0, R0, R27, R0 ;  /* 0x0000001b00007223 */ /* 0x000fe20000000000 */
[----:B0-----:R-:W-:-:S04]  /*1230*/  @!P0 FMUL R16, R16, R16 ;  /* 0x0000001010108220 */ /* 0x001fc80000400000 */
[----:B------:R-:W0:Y:S01]  /*1240*/  FCHK P0, R16, R3 ;  /* 0x0000000310007302 */ /* 0x000e220000000000 */
[----:B------:R-:W-:-:S04]  /*1250*/  FFMA R27, R0, R16, RZ ;  /* 0x00000010001b7223 */ /* 0x000fc800000000ff */
[----:B------:R-:W-:-:S04]  /*1260*/  FFMA R28, -R3, R27, R16 ;  /* 0x0000001b031c7223 */ /* 0x000fc80000000110 */
[----:B------:R-:W-:Y:S01]  /*1270*/  FFMA R27, R0, R28, R27 ;  /* 0x0000001c001b7223 */ /* 0x000fe2000000001b */
[----:B01----:R-:W-:Y:S06]  /*1280*/  @!P0 BRA `(.L_x_7) ;  /* 0x0000000000108947 */ /* 0x003fec0003800000 */
[----:B------:R-:W-:Y:S02]  /*1290*/  MOV R0, R16 ;  /* 0x0000001000007202 */ /* 0x000fe40000000f00 */
[----:B------:R-:W-:-:S07]  /*12a0*/  MOV R16, 0x12c0 ;  /* 0x000012c000107802 */ /* 0x000fce0000000f00 */
[----:B------:R-:W-:Y:S05]  /*12b0*/  CALL.REL.NOINC `($__internal_0_$__cuda_sm3x_div_rn_noftz_f32_slowpath) ;  /* 0x0000001400f87944 */ /* 0x000fea0003c00000 */
[----:B------:R-:W-:-:S07]  /*12c0*/  MOV R27, R0 ;  /* 0x00000000001b7202 */ /* 0x000fce0000000f00 */
.L_x_7:
[----:B------:R-:W-:Y:S05]  /*12d0*/  BSYNC.RECONVERGENT B2 ;  /* 0x0000000000027941 */ /* 0x000fea0003800200 */
.L_x_6:
[----:B------:R-:W-:Y:S01]  /*12e0*/  FADD R25, R25, -R7 ;  /* 0x8000000719197221 */ /* 0x000fe20000000000 */
[----:B------:R-:W0:Y:S01]  /*12f0*/  MUFU.RCP R0, R3 ;  /* 0x0000000300007308 */ /* 0x000e220000001000 */
[----:B------:R1:W-:Y:S01]  /*1300*/  STG.E desc[UR8][R4.64+0xc8], R27 ;  /* 0x0000c81b04007986 */ /* 0x0003e2000c101908 */
[----:B------:R-:W-:Y:S01]  /*1310*/  BSSY.RECONVERGENT B2, `(.L_x_8) ;  /* 0x0000011000027945 */ /* 0x000fe20003800200 */
[----:B------:R-:W-:-:S05]  /*1320*/  FMUL R25, R25, 1.4426950216293334961 ;  /* 0x3fb8aa3b19197820 */ /* 0x000fca0000400000 */
[----:B------:R-:W-:Y:S01]  /*1330*/  FSETP.GEU.AND P0, PT, R25, -126, PT ;  /* 0xc2fc00001900780b */ /* 0x000fe20003f0e000 */
[----:B0-----:R-:W-:-:S12]  /*1340*/  FFMA R17, -R3, R0, 1 ;  /* 0x3f80000003117423 */ /* 0x001fd80000000100 */
[----:B------:R-:W-:Y:S01]  /*1350*/  @!P0 FMUL R25, R25, 0.5 ;  /* 0x3f00000019198820 */ /* 0x000fe20000400000 */
[----:B------:R-:W-:-:S03]  /*1360*/  FFMA R0, R0, R17, R0 ;  /* 0x0000001100007223 */ /* 0x000fc60000000000 */
[----:B------:R-:W0:Y:S02]  /*1370*/  MUFU.EX2 R16, R25 ;  /* 0x0000001900107308 */ /* 0x000e240000000800 */
[----:B0-----:R-:W-:-:S06]  /*1380*/  @!P0 FMUL R16, R16, R16 ;  /* 0x0000001010108220 */ /* 0x001fcc0000400000 */
        /* <DEDUP_REMOVED lines=9> */
.L_x_9:
[----:B------:R-:W-:Y:S05]  /*1420*/  BSYNC.RECONVERGENT B2 ;  /* 0x0000000000027941 */ /* 0x000fea0003800200 */
.L_x_8:
        /* <DEDUP_REMOVED lines=20> */
.L_x_11:
[----:B------:R-:W-:Y:S05]  /*1570*/  BSYNC.RECONVERGENT B2 ;  /* 0x0000000000027941 */ /* 0x000fea0003800200 */
.L_x_10:
        /* <DEDUP_REMOVED lines=20> */
.L_x_13:
[----:B------:R-:W-:Y:S05]  /*16c0*/  BSYNC.RECONVERGENT B2 ;  /* 0x0000000000027941 */ /* 0x000fea0003800200 */
.L_x_12:
        /* <DEDUP_REMOVED lines=20> */
.L_x_15:
[----:B------:R-:W-:Y:S05]  /*1810*/  BSYNC.RECONVERGENT B2 ;  /* 0x0000000000027941 */ /* 0x000fea0003800200 */
.L_x_14:
        /* <DEDUP_REMOVED lines=20> */
.L_x_17:
[----:B------:R-:W-:Y:S05]  /*1960*/  BSYNC.RECONVERGENT B2 ;  /* 0x0000000000027941 */ /* 0x000fea0003800200 */
.L_x_16:
        /* <DEDUP_REMOVED lines=20> */
.L_x_19:
[----:B------:R-:W-:Y:S05]  /*1ab0*/  BSYNC.RECONVERGENT B2 ;  /* 0x0000000000027941 */ /* 0x000fea0003800200 */
.L_x_18:
        /* <DEDUP_REMOVED lines=20> */
.L_x_21:
[----:B------:R-:W-:Y:S05]  /*1c00*/  BSYNC.RECONVERGENT B2 ;  /* 0x0000000000027941 */ /* 0x000fea0003800200 */
.L_x_20:
        /* <DEDUP_REMOVED lines=20> */
.L_x_23:
[----:B------:R-:W-:Y:S05]  /*1d50*/  BSYNC.RECONVERGENT B2 ;  /* 0x0000000000027941 */ /* 0x000fea0003800200 */
.L_x_22:
        /* <DEDUP_REMOVED lines=20> */
.L_x_25:
[----:B------:R-:W-:Y:S05]  /*1ea0*/  BSYNC.RECONVERGENT B2 ;  /* 0x0000000000027941 */ /* 0x000fea0003800200 */
.L_x_24:
        /* <DEDUP_REMOVED lines=20> */
.L_x_27:
[----:B------:R-:W-:Y:S05]  /*1ff0*/  BSYNC.RECONVERGENT B2 ;  /* 0x0000000000027941 */ /* 0x000fea0003800200 */
.L_x_26:
        /* <DEDUP_REMOVED lines=20> */
.L_x_29:
[----:B------:R-:W-:Y:S05]  /*2140*/  BSYNC.RECONVERGENT B2 ;  /* 0x0000000000027941 */ /* 0x000fea0003800200 */
.L_x_28:
        /* <DEDUP_REMOVED lines=20> */
.L_x_31:
[----:B------:R-:W-:Y:S05]  /*2290*/  BSYNC.RECONVERGENT B2 ;  /* 0x0000000000027941 */ /* 0x000fea0003800200 */
.L_x_30:
        /* <DEDUP_REMOVED lines=20> */
.L_x_33:
[----:B------:R-:W-:Y:S05]  /*23e0*/  BSYNC.RECONVERGENT B2 ;  /* 0x0000000000027941 */ /* 0x000fea0003800200 */
.L_x_32:
        /* <DEDUP_REMOVED lines=20> */
.L_x_35:
[----:B------:R-:W-:Y:S05]  /*2530*/  BSYNC.RECONVERGENT B2 ;  /* 0x0000000000027941 */ /* 0x000fea0003800200 */
.L_x_34:
        /* <DEDUP_REMOVED lines=20> */
.L_x_37:
[----:B------:R-:W-:Y:S05]  /*2680*/  BSYNC.RECONVERGENT B2 ;  /* 0x0000000000027941 */ /* 0x000fea0003800200 */
.L_x_36:
        /* <DEDUP_REMOVED lines=20> */
.L_x_39:
[----:B------:R-:W-:Y:S05]  /*27d0*/  BSYNC.RECONVERGENT B2 ;  /* 0x0000000000027941 */ /* 0x000fea0003800200 */
.L_x_38:
        /* <DEDUP_REMOVED lines=20> */
.L_x_41:
[----:B------:R-:W-:Y:S05]  /*2920*/  BSYNC.RECONVERGENT B2 ;  /* 0x0000000000027941 */ /* 0x000fea0003800200 */
.L_x_40:
        /* <DEDUP_REMOVED lines=20> */
.L_x_43:
[----:B------:R-:W-:Y:S05]  /*2a70*/  BSYNC.RECONVERGENT B2 ;  /* 0x0000000000027941 */ /* 0x000fea0003800200 */
.L_x_42:
[----:B------:R-:W-:Y:S01]  /*2a80*/  STG.E desc[UR8][R4.64+0xed8], R7 ;  /* 0x000ed80704007986 */ /* 0x000fe2000c101908 */
[----:B------:R-:W-:Y:S05]  /*2a90*/  EXIT ;  /* 0x000000000000794d */ /* 0x000fea0003800000 */
        .weak           $__internal_0_$__cuda_sm3x_div_rn_noftz_f32_slowpath
        .type           $__internal_0_$__cuda_sm3x_div_rn_noftz_f32_slowpath,@function
        .size           $__internal_0_$__cuda_sm3x_div_rn_noftz_f32_slowpath,(.L_x_59 - $__internal_0_$__cuda_sm3x_div_rn_noftz_f32_slowpath)
$__internal_0_$__cuda_sm3x_div_rn_noftz_f32_slowpath:
[----:B------:R-:W-:Y:S01]  /*2aa0*/  SHF.R.U32.HI R17, RZ, 0x17, R3 ;  /* 0x00000017ff117819 */ /* 0x000fe20000011603 */
[----:B------:R-:W-:Y:S01]  /*2ab0*/  BSSY.RECONVERGENT B0, `(.L_x_44) ;  /* 0x0000063000007945 */ /* 0x000fe20003800200 */
[----:B------:R-:W-:Y:S02]  /*2ac0*/  SHF.R.U32.HI R30, RZ, 0x17, R0 ;  /* 0x00000017ff1e7819 */ /* 0x000fe40000011600 */
[----:B------:R-:W-:Y:S02]  /*2ad0*/  LOP3.LUT R17, R17, 0xff, RZ, 0xc0, !PT ;  /* 0x000000ff11117812 */ /* 0x000fe400078ec0ff */
[----:B------:R-:W-:Y:S02]  /*2ae0*/  LOP3.LUT R30, R30, 0xff, RZ, 0xc0, !PT ;  /* 0x000000ff1e1e7812 */ /* 0x000fe400078ec0ff */
[----:B------:R-:W-:Y:S02]  /*2af0*/  IADD3 R32, PT, PT, R17, -0x1, RZ ;  /* 0xffffffff11207810 */ /* 0x000fe40007ffe0ff */
[----:B------:R-:W-:-:S02]  /*2b00*/  IADD3 R31, PT, PT, R30, -0x1, RZ ;  /* 0xffffffff1e1f7810 */ /* 0x000fc40007ffe0ff */
[----:B------:R-:W-:Y:S02]  /*2b10*/  ISETP.GT.U32.AND P0, PT, R32, 0xfd, PT ;  /* 0x000000fd2000780c */ /* 0x000fe40003f04070 */
[----:B------:R-:W-:Y:S02]  /*2b20*/  MOV R29, R3 ;  /* 0x00000003001d7202 */ /* 0x000fe40000000f00 */
[----:B------:R-:W-:-:S13]  /*2b30*/  ISETP.GT.U32.OR P0, PT, R31, 0xfd, P0 ;  /* 0x000000fd1f00780c */ /* 0x000fda0000704470 */
[----:B------:R-:W-:Y:S01]  /*2b40*/  @!P0 MOV R28, RZ ;  /* 0x000000ff001c8202 */ /* 0x000fe20000000f00 */
[----:B------:R-:W-:Y:S06]  /*2b50*/  @!P0 BRA `(.L_x_45) ;  /* 0x00000000005c8947 */ /* 0x000fec0003800000 */
[----:B------:R-:W-:Y:S02]  /*2b60*/  FSETP.GTU.FTZ.AND P0, PT, |R0|, +INF , PT ;  /* 0x7f8000000000780b */ /* 0x000fe40003f1c200 */
[----:B------:R-:W-:-:S04]  /*2b70*/  FSETP.GTU.FTZ.AND P1, PT, |R3|, +INF , PT ;  /* 0x7f8000000300780b */ /* 0x000fc80003f3c200 */
[----:B------:R-:W-:-:S13]  /*2b80*/  PLOP3.LUT P0, PT, P0, P1, PT, 0xf8, 0x8f ;  /* 0x00000000008f781c */ /* 0x000fda0000703f70 */
[----:B------:R-:W-:Y:S05]  /*2b90*/  @P0 BRA `(.L_x_46) ;  /* 0x00000004004c0947 */ /* 0x000fea0003800000 */
[----:B------:R-:W-:-:S13]  /*2ba0*/  LOP3.LUT P0, RZ, R29, 0x7fffffff, R0, 0xc8, !PT ;  /* 0x7fffffff1dff7812 */ /* 0x000fda000780c800 */
[----:B------:R-:W-:Y:S05]  /*2bb0*/  @!P0 BRA `(.L_x_47) ;  /* 0x00000004003c8947 */ /* 0x000fea0003800000 */
[C---:B------:R-:W-:Y:S02]  /*2bc0*/  FSETP.NEU.FTZ.AND P0, PT, |R0|.reuse, +INF , PT ;  /* 0x7f8000000000780b */ /* 0x040fe40003f1d200 */
[----:B------:R-:W-:Y:S02]  /*2bd0*/  FSETP.NEU.FTZ.AND P2, PT, |R3|, +INF , PT ;  /* 0x7f8000000300780b */ /* 0x000fe40003f5d200 */
[----:B------:R-:W-:-:S11]  /*2be0*/  FSETP.NEU.FTZ.AND P1, PT, |R0|, +INF , PT ;  /* 0x7f8000000000780b */ /* 0x000fd60003f3d200 */
[----:B------:R-:W-:Y:S05]  /*2bf0*/  @!P2 BRA !P0, `(.L_x_47) ;  /* 0x00000004002ca947 */ /* 0x000fea0004000000 */
[----:B------:R-:W-:-:S04]  /*2c00*/  LOP3.LUT P0, RZ, R0, 0x7fffffff, RZ, 0xc0, !PT ;  /* 0x7fffffff00ff7812 */ /* 0x000fc8000780c0ff */
[----:B------:R-:W-:-:S13]  /*2c10*/  PLOP3.LUT P0, PT, P2, P0, PT, 0x2f, 0xf2 ;  /* 0x0000000000f2781c */ /* 0x000fda0001700577 */
[----:B------:R-:W-:Y:S05]  /*2c20*/  @P0 BRA `(.L_x_48) ;  /* 0x0000000400180947 */ /* 0x000fea0003800000 */
[----:B------:R-:W-:-:S04]  /*2c30*/  LOP3.LUT P0, RZ, R29, 0x7fffffff, RZ, 0xc0, !PT ;  /* 0x7fffffff1dff7812 */ /* 0x000fc8000780c0ff */
[----:B------:R-:W-:-:S13]  /*2c40*/  PLOP3.LUT P0, PT, P1, P0, PT, 0x2f, 0xf2 ;  /* 0x0000000000f2781c */ /* 0x000fda0000f00577 */
[----:B------:R-:W-:Y:S05]  /*2c50*/  @P0 BRA `(.L_x_49) ;  /* 0x0000000400000947 */ /* 0x000fea0003800000 */
[----:B------:R-:W-:Y:S02]  /*2c60*/  ISETP.GE.AND P0, PT, R31, RZ, PT ;  /* 0x000000ff1f00720c */ /* 0x000fe40003f06270 */
[----:B------:R-:W-:-:S11]  /*2c70*/  ISETP.GE.AND P1, PT, R32, RZ, PT ;  /* 0x000000ff2000720c */ /* 0x000fd60003f26270 */
[----:B------:R-:W-:Y:S01]  /*2c80*/  @P0 MOV R28, RZ ;  /* 0x000000ff001c0202 */ /* 0x000fe20000000f00 */
[----:B------:R-:W-:Y:S01]  /*2c90*/  @!P0 FFMA R0, R0, 1.84467440737095516160e+19, RZ ;  /* 0x5f80000000008823 */ /* 0x000fe200000000ff */
[----:B------:R-:W-:Y:S01]  /*2ca0*/  @!P0 MOV R28, 0xffffffc0 ;  /* 0xffffffc0001c8802 */ /* 0x000fe20000000f00 */
[----:B------:R-:W-:-:S03]  /*2cb0*/  @!P1 FFMA R29, R3, 1.84467440737095516160e+19, RZ ;  /* 0x5f800000031d9823 */ /* 0x000fc600000000ff */
[----:B------:R-:W-:-:S07]  /*2cc0*/  @!P1 IADD3 R28, PT, PT, R28, 0x40, RZ ;  /* 0x000000401c1c9810 */ /* 0x000fce0007ffe0ff */
.L_x_45:
[----:B------:R-:W-:Y:S01]  /*2cd0*/  LEA R32, R17, 0xc0800000, 0x17 ;  /* 0xc080000011207811 */ /* 0x000fe200078eb8ff */
[----:B------:R-:W-:Y:S01]  /*2ce0*/  BSSY.RECONVERGENT B1, `(.L_x_50) ;  /* 0x0000036000017945 */ /* 0x000fe20003800200 */
[----:B------:R-:W-:Y:S02]  /*2cf0*/  IADD3 R30, PT, PT, R30, -0x7f, RZ ;  /* 0xffffff811e1e7810 */ /* 0x000fe40007ffe0ff */
[----:B------:R-:W-:-:S03]  /*2d00*/  IADD3 R33, PT, PT, -R32, R29, RZ ;  /* 0x0000001d20217210 */ /* 0x000fc60007ffe1ff */
[C---:B------:R-:W-:Y:S01]  /*2d10*/  IMAD R0, R30.reuse, -0x800000, R0 ;  /* 0xff8000001e007824 */ /* 0x040fe200078e0200 */
[----:B------:R0:W1:Y:S01]  /*2d20*/  MUFU.RCP R32, R33 ;  /* 0x0000002100207308 */ /* 0x0000620000001000 */
[----:B------:R-:W-:Y:S01]  /*2d30*/  FADD.FTZ R29, -R33, -RZ ;  /* 0x800000ff211d7221 */ /* 0x000fe20000010100 */
[----:B0-----:R-:W-:-:S04]  /*2d40*/  IADD3 R33, PT, PT, R30, 0x7f, -R17 ;  /* 0x0000007f1e217810 */ /* 0x001fc80007ffe811 */
[----:B------:R-:W-:Y:S01]  /*2d50*/  IADD3 R33, PT, PT, R33, R28, RZ ;  /* 0x0000001c21217210 */ /* 0x000fe20007ffe0ff */
[----:B-1----:R-:W-:-:S04]  /*2d60*/  FFMA R31, R32, R29, 1 ;  /* 0x3f800000201f7423 */ /* 0x002fc8000000001d */
[----:B------:R-:W-:-:S04]  /*2d70*/  FFMA R31, R32, R31, R32 ;  /* 0x0000001f201f7223 */ /* 0x000fc80000000020 */
[----:B------:R-:W-:-:S04]  /*2d80*/  FFMA R32, R0, R31, RZ ;  /* 0x0000001f00207223 */ /* 0x000fc800000000ff */
[----:B------:R-:W-:-:S04]  /*2d90*/  FFMA R34, R29, R32, R0 ;  /* 0x000000201d227223 */ /* 0x000fc80000000000 */
[----:B------:R-:W-:-:S04]  /*2da0*/  FFMA R32, R31, R34, R32 ;  /* 0x000000221f207223 */ /* 0x000fc80000000020 */
[----:B------:R-:W-:-:S04]  /*2db0*/  FFMA R29, R29, R32, R0 ;  /* 0x000000201d1d7223 */ /* 0x000fc80000000000 */
[----:B------:R-:W-:-:S05]  /*2dc0*/  FFMA R0, R31, R29, R32 ;  /* 0x0000001d1f007223 */ /* 0x000fca0000000020 */
[----:B------:R-:W-:-:S04]  /*2dd0*/  SHF.R.U32.HI R17, RZ, 0x17, R0 ;  /* 0x00000017ff117819 */ /* 0x000fc80000011600 */
[----:B------:R-:W-:-:S04]  /*2de0*/  LOP3.LUT R17, R17, 0xff, RZ, 0xc0, !PT ;  /* 0x000000ff11117812 */ /* 0x000fc800078ec0ff */
[----:B------:R-:W-:-:S04]  /*2df0*/  IADD3 R17, PT, PT, R17, R33, RZ ;  /* 0x0000002111117210 */ /* 0x000fc80007ffe0ff */
[----:B------:R-:W-:-:S04]  /*2e00*/  IADD3 R28, PT, PT, R17, -0x1, RZ ;  /* 0xffffffff111c7810 */ /* 0x000fc80007ffe0ff */
[----:B------:R-:W-:-:S13]  /*2e10*/  ISETP.GE.U32.AND P0, PT, R28, 0xfe, PT ;  /* 0x000000fe1c00780c */ /* 0x000fda0003f06070 */
[----:B------:R-:W-:Y:S05]  /*2e20*/  @!P0 BRA `(.L_x_51) ;  /* 0x0000000000808947 */ /* 0x000fea0003800000 */
[----:B------:R-:W-:-:S13]  /*2e30*/  ISETP.GT.AND P0, PT, R17, 0xfe, PT ;  /* 0x000000fe1100780c */ /* 0x000fda0003f04270 */
[----:B------:R-:W-:Y:S05]  /*2e40*/  @P0 BRA `(.L_x_52) ;  /* 0x00000000006c0947 */ /* 0x000fea0003800000 */
[----:B------:R-:W-:-:S13]  /*2e50*/  ISETP.GE.AND P0, PT, R17, 0x1, PT ;  /* 0x000000011100780c */ /* 0x000fda0003f06270 */
[----:B------:R-:W-:Y:S05]  /*2e60*/  @P0 BRA `(.L_x_53) ;  /* 0x0000000000740947 */ /* 0x000fea0003800000 */
[----:B------:R-:W-:Y:S02]  /*2e70*/  ISETP.GE.AND P0, PT, R17, -0x18, PT ;  /* 0xffffffe81100780c */ /* 0x000fe40003f06270 */
[----:B------:R-:W-:-:S11]  /*2e80*/  LOP3.LUT R0, R0, 0x80000000, RZ, 0xc0, !PT ;  /* 0x8000000000007812 */ /* 0x000fd600078ec0ff */
[----:B------:R-:W-:Y:S05]  /*2e90*/  @!P0 BRA `(.L_x_53) ;  /* 0x0000000000688947 */ /* 0x000fea0003800000 */
[-CC-:B------:R-:W-:Y:S01]  /*2ea0*/  FFMA.RZ R28, R31, R29.reuse, R32.reuse ;  /* 0x0000001d1f1c7223 */ /* 0x180fe2000000c020 */
[C---:B------:R-:W-:Y:S02]  /*2eb0*/  ISETP.NE.AND P2, PT, R17.reuse, RZ, PT ;  /* 0x000000ff1100720c */ /* 0x040fe40003f45270 */
[----:B------:R-:W-:Y:S02]  /*2ec0*/  ISETP.NE.AND P1, PT, R17, RZ, PT ;  /* 0x000000ff1100720c */ /* 0x000fe40003f25270 */
[----:B------:R-:W-:Y:S01]  /*2ed0*/  LOP3.LUT R30, R28, 0x7fffff, RZ, 0xc0, !PT ;  /* 0x007fffff1c1e7812 */ /* 0x000fe200078ec0ff */
[CCC-:B------:R-:W-:Y:S01]  /*2ee0*/  FFMA.RP R28, R31.reuse, R29.reuse, R32.reuse ;  /* 0x0000001d1f1c7223 */ /* 0x1c0fe20000008020 */
[----:B------:R-:W-:Y:S01]  /*2ef0*/  FFMA.RM R29, R31, R29, R32 ;  /* 0x0000001d1f1d7223 */ /* 0x000fe20000004020 */
[----:B------:R-:W-:Y:S02]  /*2f00*/  IADD3 R31, PT, PT, R17, 0x20, RZ ;  /* 0x00000020111f7810 */ /* 0x000fe40007ffe0ff */
[----:B------:R-:W-:-:S02]  /*2f10*/  LOP3.LUT R30, R30, 0x800000, RZ, 0xfc, !PT ;  /* 0x008000001e1e7812 */ /* 0x000fc400078efcff */
[----:B------:R-:W-:Y:S02]  /*2f20*/  IADD3 R17, PT, PT, -R17, RZ, RZ ;  /* 0x000000ff11117210 */ /* 0x000fe40007ffe1ff */
[----:B------:R-:W-:Y:S02]  /*2f30*/  SHF.L.U32 R31, R30, R31, RZ ;  /* 0x0000001f1e1f7219 */ /* 0x000fe400000006ff */
[----:B------:R-:W-:Y:S02]  /*2f40*/  FSETP.NEU.FTZ.AND P0, PT, R28, R29, PT ;  /* 0x0000001d1c00720b */ /* 0x000fe40003f1d000 */
[----:B------:R-:W-:Y:S02]  /*2f50*/  SEL R17, R17, RZ, P2 ;  /* 0x000000ff11117207 */ /* 0x000fe40001000000 */
[----:B------:R-:W-:Y:S02]  /*2f60*/  ISETP.NE.AND P1, PT, R31, RZ, P1 ;  /* 0x000000ff1f00720c */ /* 0x000fe40000f25270 */
[----:B------:R-:W-:-:S02]  /*2f70*/  SHF.R.U32.HI R17, RZ, R17, R30 ;  /* 0x00000011ff117219 */ /* 0x000fc4000001161e */
[----:B------:R-:W-:Y:S02]  /*2f80*/  PLOP3.LUT P0, PT, P0, P1, PT, 0xf8, 0x8f ;  /* 0x00000000008f781c */ /* 0x000fe40000703f70 */
[----:B------:R-:W-:Y:S02]  /*2f90*/  SHF.R.U32.HI R29, RZ, 0x1, R17 ;  /* 0x00000001ff1d7819 */ /* 0x000fe40000011611 */
[----:B------:R-:W-:-:S04]  /*2fa0*/  SEL R28, RZ, 0x1, !P0 ;  /* 0x00000001ff1c7807 */ /* 0x000fc80004000000 */
[----:B------:R-:W-:-:S04]  /*2fb0*/  LOP3.LUT R28, R28, 0x1, R29, 0xf8, !PT ;  /* 0x000000011c1c7812 */ /* 0x000fc800078ef81d */
[----:B------:R-:W-:-:S04]  /*2fc0*/  LOP3.LUT R28, R28, R17, RZ, 0xc0, !PT ;  /* 0x000000111c1c7212 */ /* 0x000fc800078ec0ff */
[----:B------:R-:W-:-:S04]  /*2fd0*/  IADD3 R29, PT, PT, R29, R28, RZ ;  /* 0x0000001c1d1d7210 */ /* 0x000fc80007ffe0ff */
[----:B------:R-:W-:Y:S01]  /*2fe0*/  LOP3.LUT R0, R29, R0, RZ, 0xfc, !PT ;  /* 0x000000001d007212 */ /* 0x000fe200078efcff */
[----:B------:R-:W-:Y:S06]  /*2ff0*/  BRA `(.L_x_53) ;  /* 0x0000000000107947 */ /* 0x000fec0003800000 */
.L_x_52:
[----:B------:R-:W-:-:S04]  /*3000*/  LOP3.LUT R0, R0, 0x80000000, RZ, 0xc0, !PT ;  /* 0x8000000000007812 */ /* 0x000fc800078ec0ff */
[----:B------:R-:W-:Y:S01]  /*3010*/  LOP3.LUT R0, R0, 0x7f800000, RZ, 0xfc, !PT ;  /* 0x7f80000000007812 */ /* 0x000fe200078efcff */
[----:B------:R-:W-:Y:S06]  /*3020*/  BRA `(.L_x_53) ;  /* 0x0000000000047947 */ /* 0x000fec0003800000 */
.L_x_51:
[----:B------:R-:W-:-:S07]  /*3030*/  LEA R0, R33, R0, 0x17 ;  /* 0x0000000021007211 */ /* 0x000fce00078eb8ff */
.L_x_53:
[----:B------:R-:W-:Y:S05]  /*3040*/  BSYNC.RECONVERGENT B1 ;  /* 0x0000000000017941 */ /* 0x000fea0003800200 */
.L_x_50:
[----:B------:R-:W-:Y:S05]  /*3050*/  BRA `(.L_x_54) ;  /* 0x0000000000207947 */ /* 0x000fea0003800000 */
.L_x_49:
[----:B------:R-:W-:-:S04]  /*3060*/  LOP3.LUT R0, R29, 0x80000000, R0, 0x48, !PT ;  /* 0x800000001d007812 */ /* 0x000fc800078e4800 */
[----:B------:R-:W-:Y:S01]  /*3070*/  LOP3.LUT R0, R0, 0x7f800000, RZ, 0xfc, !PT ;  /* 0x7f80000000007812 */ /* 0x000fe200078efcff */
[----:B------:R-:W-:Y:S06]  /*3080*/  BRA `(.L_x_54) ;  /* 0x0000000000147947 */ /* 0x000fec0003800000 */
.L_x_48:
[----:B------:R-:W-:Y:S01]  /*3090*/  LOP3.LUT R0, R29, 0x80000000, R0, 0x48, !PT ;  /* 0x800000001d007812 */ /* 0x000fe200078e4800 */
[----:B------:R-:W-:Y:S06]  /*30a0*/  BRA `(.L_x_54) ;  /* 0x00000000000c7947 */ /* 0x000fec0003800000 */
.L_x_47:
[----:B------:R-:W0:Y:S01]  /*30b0*/  MUFU.RSQ R0, -QNAN ;  /* 0xffc0000000007908 */ /* 0x000e220000001400 */
[----:B------:R-:W-:Y:S05]  /*30c0*/  BRA `(.L_x_54) ;  /* 0x0000000000047947 */ /* 0x000fea0003800000 */
.L_x_46:
[----:B------:R-:W-:-:S07]  /*30d0*/  FADD.FTZ R0, R0, R3 ;  /* 0x0000000300007221 */ /* 0x000fce0000010000 */
.L_x_54:
[----:B------:R-:W-:Y:S05]  /*30e0*/  BSYNC.RECONVERGENT B0 ;  /* 0x0000000000007941 */ /* 0x000fea0003800200 */
.L_x_44:
[----:B------:R-:W-:-:S04]  /*30f0*/  HFMA2 R17, -RZ, RZ, 0, 0 ;  /* 0x00000000ff117431 */ /* 0x000fc800000001ff */
[----:B0-----:R-:W-:Y:S05]  /*3100*/  RET.REL.NODEC R16 `(softmax_test) ;  /* 0xffffffcc10bc7950 */ /* 0x001fea0003c3ffff */
.L_x_55:
[----:B------:R-:W-:-:S00]  /*3110*/  BRA `(.L_x_55) ;  /* 0xfffffffc00fc7947 */ /* 0x000fc0000383ffff */
[----:B------:R-:W-:-:S00]  /*3120*/  NOP ;  /* 0x0000000000007918 */ /* 0x000fc00000000000 */
        /* <DEDUP_REMOVED lines=13> */
.L_x_59:


//--------------------- .text.conv2d_test_2       --------------------------
	.section	.text.conv2d_test_2,"ax",@progbits
	.align	128
        .global         conv2d_test_2
        .type           conv2d_test_2,@function
        .size           conv2d_test_2,(.L_x_61 - conv2d_test_2)
        .other          conv2d_test_2,@"STO_CUDA_ENTRY STV_DEFAULT"
conv2d_test_2:
.text.conv2d_test_2:
[----:B------:R-:W-:Y:S01]  /*0000*/  LDC R1, c[0x0][0x37c] ;  /* 0x0000df00ff017b82 */ /* 0x000fe20000000800 */
[----:B------:R-:W0:Y:S01]  /*0010*/  S2R R14, SR_TID.X ;  /* 0x00000000000e7919 */ /* 0x000e220000002100 */
[----:B------:R-:W1:Y:S01]  /*0020*/  LDCU.64 UR8, c[0x0][0x358] ;  /* 0x00006b00ff0877ac */ /* 0x000e620008000a00 */
[----:B------:R-:W-:Y:S01]  /*0030*/  CS2R R12, SRZ ;  /* 0x00000000000c7805 */ /* 0x000fe2000001ff00 */
[----:B------:R-:W2:Y:S01]  /*0040*/  S2R R0, SR_CTAID.X ;  /* 0x0000000000007919 */ /* 0x000ea20000002500 */
[C---:B0-----:R-:W-:Y:S02]  /*0050*/  LOP3.LUT R2, R14.reuse, 0xffff, RZ, 0xc0, !PT ;  /* 0x0000ffff0e027812 */ /* 0x041fe400078ec0ff */
[----:B------:R-:W-:Y:S02]  /*0060*/  ISETP.GE.U32.AND P0, PT, R14, 0x74, PT ;  /* 0x000000740e00780c */ /* 0x000fe40003f06070 */
[----:B------:R-:W-:Y:S01]  /*0070*/  SHF.R.U32.HI R2, RZ, 0x1, R2 ;  /* 0x00000001ff027819 */ /* 0x000fe20000011602 */
[----:B--2---:R-:W-:Y:S01]  /*0080*/  IMAD.HI.U32 R55, R0, -0x72c234f7, RZ ;  /* 0x8d3dcb0900377827 */ /* 0x004fe200078e00ff */
[----:B------:R-:W-:-:S02]  /*0090*/  IADD3 R3, PT, PT, R14, -0x74, RZ ;  /* 0xffffff8c0e037810 */ /* 0x000fc40007ffe0ff */
[----:B------:R-:W-:Y:S02]  /*00a0*/  PRMT R2, R2, 0x9910, RZ ;  /* 0x0000991002027816 */ /* 0x000fe400000000ff */
[----:B------:R-:W-:Y:S02]  /*00b0*/  SHF.R.U32.HI R55, RZ, 0x4, R55 ;  /* 0x00000004ff377819 */ /* 0x000fe40000011637 */
[----:B------:R-:W-:Y:S01]  /*00c0*/  SEL R3, R14, R3, !P0 ;  /* 0x000000030e037207 */ /* 0x000fe20004000000 */
[----:B------:R-:W-:Y:S01]  /*00d0*/  IMAD R2, R2, 0x47, RZ ;  /* 0x0000004702027824 */ /* 0x000fe200078e02ff */
[----:B------:R-:W-:Y:S02]  /*00e0*/  ISETP.GT.U32.AND P2, PT, R14, 0x73, PT ;  /* 0x000000730e00780c */ /* 0x000fe40003f44070 */
[----:B------:R-:W-:Y:S02]  /*00f0*/  ISETP.GT.U32.AND P1, PT, R3, 0x39, PT ;  /* 0x000000390300780c */ /* 0x000fe40003f24070 */
[----:B------:R-:W-:-:S04]  /*0100*/  LOP3.LUT R2, R2, 0xffff, RZ, 0xc0, !PT ;  /* 0x0000ffff02027812 */ /* 0x000fc800078ec0ff */
[----:B------:R-:W-:Y:S01]  /*0110*/  SHF.R.U32.HI R50, RZ, 0xb, R2 ;  /* 0x0000000bff327819 */ /* 0x000fe20000011602 */
[----:B------:R-:W-:-:S03]  /*0120*/  IMAD R2, R55, -0x1d, R0 ;  /* 0xffffffe337027824 */ /* 0x000fc600078e0200 */
[----:B------:R-:W-:Y:S02]  /*0130*/  PRMT R4, R50, 0x9910, RZ ;  /* 0x0000991032047816 */ /* 0x000fe400000000ff */
[----:B------:R-:W-:-:S03]  /*0140*/  SHF.L.U32 R3, R2, 0x1, RZ ;  /* 0x0000000102037819 */ /* 0x000fc600000006ff */
[----:B------:R-:W-:-:S05]  /*0150*/  IMAD R4, R4, 0x3a, RZ ;  /* 0x0000003a04047824 */ /* 0x000fca00078e02ff */
[----:B------:R-:W-:-:S04]  /*0160*/  IADD3 R4, PT, PT, RZ, -R4, RZ ;  /* 0x80000004ff047210 */ /* 0x000fc80007ffe0ff */
[----:B------:R-:W-:Y:S02]  /*0170*/  PRMT R5, R4, 0x7710, RZ ;  /* 0x0000771004057816 */ /* 0x000fe400000000ff */
[----:B------:R-:W-:Y:S02]  /*0180*/  SEL R4, RZ, 0x1, !P1 ;  /* 0x00000001ff047807 */ /* 0x000fe40004800000 */
[----:B------:R-:W-:Y:S02]  /*0190*/  IADD3 R52, PT, PT, R5, R14, RZ ;  /* 0x0000000e05347210 */ /* 0x000fe40007ffe0ff */
[CC--:B------:R-:W-:Y:S02]  /*01a0*/  LOP3.LUT P0, RZ, R3.reuse, R4.reuse, RZ, 0xfc, !PT ;  /* 0x0000000403ff7212 */ /* 0x0c0fe4000780fcff */
[----:B------:R-:W-:Y:S02]  /*01b0*/  IADD3 R3, PT, PT, R3, R4, RZ ;  /* 0x0000000403037210 */ /* 0x000fe40007ffe0ff */
[----:B------:R-:W-:-:S02]  /*01c0*/  IADD3 R4, PT, PT, R52, -0x39, RZ ;  /* 0xffffffc734047810 */ /* 0x000fc40007ffe0ff */
[----:B------:R-:W-:Y:S01]  /*01d0*/  ISETP.GT.U32.OR P0, PT, R3, 0x38, !P0 ;  /* 0x000000380300780c */ /* 0x000fe20004704470 */
[----:B------:R-:W-:Y:S01]  /*01e0*/  HFMA2 R3, -RZ, RZ, 0, 0.0002458095550537109375 ;  /* 0x00000c07ff037431 */ /* 0x000fe200000001ff */
[----:B------:R-:W-:Y:S02]  /*01f0*/  LOP3.LUT R4, R4, 0xff, RZ, 0xc0, !PT ;  /* 0x000000ff04047812 */ /* 0x000fe400078ec0ff */
[----:B------:R-:W-:Y:S02]  /*0200*/  LOP3.LUT R52, R52, 0xff, RZ, 0xc0, !PT ;  /* 0x000000ff34347812 */ /* 0x000fe400078ec0ff */
[----:B------:R-:W-:Y:S02]  /*0210*/  ISETP.LT.U32.OR P0, PT, R4, 0xc8, P0 ;  /* 0x000000c80400780c */ /* 0x000fe40000701470 */
[----:B------:R-:W-:Y:S02]  /*0220*/  MOV R4, RZ ;  /* 0x000000ff00047202 */ /* 0x000fe40000000f00 */
[----:B------:R-:W-:-:S05]  /*0230*/  SEL R3, R3, 0xffffffc7, P2 ;  /* 0xffffffc703037807 */ /* 0x000fca0001000000 */
[----:B------:R-:W-:-:S04]  /*0240*/  IMAD R3, R2, 0x70, R3 ;  /* 0x0000007002037824 */ /* 0x000fc800078e0203 */
[----:B------:R-:W0:Y:S01]  /*0250*/  @!P0 LDC.64 R28, c[0x0][0x388] ;  /* 0x0000e200ff1c8b82 */ /* 0x000e220000000a00 */
[----:B------:R-:W-:-:S04]  /*0260*/  IADD3 R3, PT, PT, R52, R3, RZ ;  /* 0x0000000334037210 */ /* 0x000fc80007ffe0ff */
[----:B------:R-:W-:-:S03]  /*0270*/  IADD3 R53, PT, PT, R3, 0x38, RZ ;  /* 0x0000003803357810 */ /* 0x000fc60007ffe0ff */
[----:B------:R-:W2:Y:S01]  /*0280*/  @!P0 LDC.64 R18, c[0x0][0x388] ;  /* 0x0000e200ff128b82 */ /* 0x000ea20000000a00 */
[----:B------:R-:W-:-:S04]  /*0290*/  @!P1 IADD3 R53, PT, PT, R3, RZ, RZ ;  /* 0x000000ff03359210 */ /* 0x000fc80007ffe0ff */
[C---:B------:R-:W-:Y:S02]  /*02a0*/  @!P0 IADD3 R5, PT, PT, R53.reuse, 0x3100, RZ ;  /* 0x0000310035058810 */ /* 0x040fe40007ffe0ff */
[----:B------:R-:W-:Y:S01]  /*02b0*/  @!P0 IADD3 R3, PT, PT, R53, 0x1880, RZ ;  /* 0x0000188035038810 */ /* 0x000fe20007ffe0ff */
[----:B------:R-:W3:Y:S08]  /*02c0*/  @!P0 LDC.64 R24, c[0x0][0x388] ;  /* 0x0000e200ff188b82 */ /* 0x000ef00000000a00 */
[----:B------:R-:W4:Y:S01]  /*02d0*/  @!P0 LDC.64 R16, c[0x0][0x388] ;  /* 0x0000e200ff108b82 */ /* 0x000f220000000a00 */
[----:B0-----:R-:W-:-:S07]  /*02e0*/  @!P0 IMAD.WIDE.U32 R28, R5, 0x4, R28 ;  /* 0x00000004051c8825 */ /* 0x001fce00078e001c */
[----:B------:R-:W0:Y:S01]  /*02f0*/  @!P0 LDC.64 R32, c[0x0][0x388] ;  /* 0x0000e200ff208b82 */ /* 0x000e220000000a00 */
[----:B-1----:R1:W5:Y:S07]  /*0300*/  @!P0 LDG.E.CONSTANT R4, desc[UR8][R28.64] ;  /* 0x000000081c048981 */ /* 0x00236e000c1e9900 */
[----:B------:R-:W0:Y:S01]  /*0310*/  @!P0 LDC.64 R8, c[0x0][0x388] ;  /* 0x0000e200ff088b82 */ /* 0x000e220000000a00 */
[----:B---3--:R-:W-:-:S07]  /*0320*/  @!P0 IMAD.WIDE.U32 R24, R3, 0x4, R24 ;  /* 0x0000000403188825 */ /* 0x008fce00078e0018 */
[----:B------:R-:W3:Y:S01]  /*0330*/  @!P0 LDC.64 R20, c[0x0][0x388] ;  /* 0x0000e200ff148b82 */ /* 0x000ee20000000a00 */
[----:B-1----:R-:W-:Y:S01]  /*0340*/  @!P0 IADD3 R29, PT, PT, R53, 0x9300, RZ ;  /* 0x00009300351d8810 */ /* 0x002fe20007ffe0ff */
[----:B------:R1:W5:Y:S06]  /*0350*/  @!P0 LDG.E.CONSTANT R13, desc[UR8][R24.64] ;  /* 0x00000008180d8981 */ /* 0x00036c000c1e9900 */
[----:B------:R-:W1:Y:S01]  /*0360*/  @!P0 LDC.64 R30, c[0x0][0x388] ;  /* 0x0000e200ff1e8b82 */ /* 0x000e620000000a00 */
[----:B--2---:R-:W-:-:S07]  /*0370*/  @!P0 IMAD.WIDE.U32 R28, R29, 0x4, R18 ;  /* 0x000000041d1c8825 */ /* 0x004fce00078e0012 */
[----:B------:R-:W2:Y:S01]  /*0380*/  @!P0 LDC.64 R10, c[0x0][0x388] ;  /* 0x0000e200ff0a8b82 */ /* 0x000ea20000000a00 */
[C---:B------:R-:W-:Y:S02]  /*0390*/  @!P0 IADD3 R41, PT, PT, R53.reuse, 0xf500, RZ ;  /* 0x0000f50035298810 */ /* 0x040fe40007ffe0ff */
[----:B------:R-:W-:Y:S02]  /*03a0*/  CS2R R2, SRZ ;  /* 0x0000000000027805 */ /* 0x000fe4000001ff00 */
[----:B------:R-:W-:-:S03]  /*03b0*/  @!P0 IADD3 R7, PT, PT, R53, 0x6200, RZ ;  /* 0x0000620035078810 */ /* 0x000fc60007ffe0ff */
[----:B------:R-:W2:Y:S01]  /*03c0*/  @!P0 LDC.64 R22, c[0x0][0x388] ;  /* 0x0000e200ff168b82 */ /* 0x000ea20000000a00 */
[C---:B------:R-:W-:Y:S01]  /*03d0*/  @!P0 IADD3 R35, PT, PT, R53.reuse, 0x7a80, RZ ;  /* 0x00007a8035238810 */ /* 0x040fe20007ffe0ff */
[C---:B---3--:R-:W-:Y:S01]  /*03e0*/  @!P0 IMAD.WIDE R20, R53.reuse, 0x4, R20 ;  /* 0x0000000435148825 */ /* 0x048fe200078e0214 */
[----:B------:R-:W-:-:S05]  /*03f0*/  @!P0 IADD3 R5, PT, PT, R53, 0x4980, RZ ;  /* 0x0000498035058810 */ /* 0x000fca0007ffe0ff */
[----:B------:R-:W3:Y:S01]  /*0400*/  @!P0 LDC.64 R18, c[0x0][0x388] ;  /* 0x0000e200ff128b82 */ /* 0x000ee20000000a00 */
[----:B----4-:R-:W-:-:S07]  /*0410*/  @!P0 IMAD.WIDE.U32 R40, R41, 0x4, R16 ;  /* 0x0000000429288825 */ /* 0x010fce00078e0010 */
[----:B------:R-:W4:Y:S01]  /*0420*/  @!P0 LDC.64 R26, c[0x0][0x388] ;  /* 0x0000e200ff1a8b82 */ /* 0x000f220000000a00 */
[----:B0-----:R-:W-:Y:S01]  /*0430*/  @!P0 IMAD.WIDE.U32 R32, R7, 0x4, R32 ;  /* 0x0000000407208825 */ /* 0x001fe200078e0020 */
[----:B------:R-:W-:Y:S02]  /*0440*/  CS2R R6, SRZ ;  /* 0x0000000000067805 */ /* 0x000fe4000001ff00 */
[----:B------:R-:W-:Y:S01]  /*0450*/  @!P0 IADD3 R37, PT, PT, R53, 0xab80, RZ ;  /* 0x0000ab8035258810 */ /* 0x000fe20007ffe0ff */
[----:B------:R0:W5:Y:S01]  /*0460*/  @!P0 LDG.E.CONSTANT R3, desc[UR8][R20.64] ;  /* 0x0000000814038981 */ /* 0x000162000c1e9900 */
[----:B------:R-:W-:Y:S02]  /*0470*/  @!P0 IMAD.WIDE.U32 R34, R35, 0x4, R8 ;  /* 0x0000000423228825 */ /* 0x000fe400078e0008 */
[----:B-1----:R-:W1:Y:S01]  /*0480*/  @!P0 LDC.64 R24, c[0x0][0x388] ;  /* 0x0000e200ff188b82 */ /* 0x002e620000000a00 */
[----:B------:R-:W-:Y:S01]  /*0490*/  CS2R R8, SRZ ;  /* 0x0000000000087805 */ /* 0x000fe2000001ff00 */
[----:B------:R-:W-:Y:S01]  /*04a0*/  @!P0 IMAD.WIDE.U32 R30, R5, 0x4, R30 ;  /* 0x00000004051e8825 */ /* 0x000fe200078e001e */
[----:B------:R-:W-:Y:S01]  /*04b0*/  @!P0 IADD3 R39, PT, PT, R53, 0xdc80, RZ ;  /* 0x0000dc8035278810 */ /* 0x000fe20007ffe0ff */
[----:B------:R-:W5:Y:S04]  /*04c0*/  @!P0 LDG.E.CONSTANT R7, desc[UR8][R32.64] ;  /* 0x0000000820078981 */ /* 0x000f68000c1e9900 */
[----:B------:R-:W1:Y:S01]  /*04d0*/  @!P0 LDC.64 R16, c[0x0][0x388] ;  /* 0x0000e200ff108b82 */ /* 0x000e620000000a00 */
[----:B------:R-:W5:Y:S01]  /*04e0*/  @!P0 LDG.E.CONSTANT R6, desc[UR8][R30.64] ;  /* 0x000000081e068981 */ /* 0x000f62000c1e9900 */
[----:B--2---:R-:W-:-:S03]  /*04f0*/  @!P0 IMAD.WIDE.U32 R36, R37, 0x4, R10 ;  /* 0x0000000425248825 */ /* 0x004fc600078e000a */
[----:B------:R2:W5:Y:S03]  /*0500*/  @!P0 LDG.E.CONSTANT R8, desc[UR8][R34.64] ;  /* 0x0000000822088981 */ /* 0x000566000c1e9900 */
[----:B0-----:R-:W0:Y:S01]  /*0510*/  @!P0 LDC.64 R20, c[0x0][0x388] ;  /* 0x0000e200ff148b82 */ /* 0x001e220000000a00 */
[----:B------:R-:W-:Y:S01]  /*0520*/  CS2R R10, SRZ ;  /* 0x00000000000a7805 */ /* 0x000fe2000001ff00 */
[----:B------:R-:W-:Y:S01]  /*0530*/  @!P0 IMAD.WIDE.U32 R38, R39, 0x4, R22 ;  /* 0x0000000427268825 */ /* 0x000fe200078e0016 */
[C---:B------:R-:W-:Y:S01]  /*0540*/  @!P0 IADD3 R15, PT, PT, R53.reuse, 0x12600, RZ ;  /* 0x00012600350f8810 */ /* 0x040fe20007ffe0ff */
[----:B------:R-:W5:Y:S01]  /*0550*/  @!P0 LDG.E.CONSTANT R9, desc[UR8][R28.64] ;  /* 0x000000081c098981 */ /* 0x000f62000c1e9900 */
[----:B--2---:R-:W-:-:S03]  /*0560*/  @!P0 IADD3 R35, PT, PT, R53, 0x10d80, RZ ;  /* 0x00010d8035238810 */ /* 0x004fc60007ffe0ff */
[----:B------:R-:W2:Y:S01]  /*0570*/  @!P0 LDC.64 R30, c[0x0][0x388] ;  /* 0x0000e200ff1e8b82 */ /* 0x000ea20000000a00 */
[----:B------:R-:W-:Y:S01]  /*0580*/  @!P0 IADD3 R5, PT, PT, R53, 0xc400, RZ ;  /* 0x0000c40035058810 */ /* 0x000fe20007ffe0ff */
[----:B------:R4:W5:Y:S01]  /*0590*/  @!P0 LDG.E.CONSTANT R10, desc[UR8][R36.64] ;  /* 0x00000008240a8981 */ /* 0x000962000c1e9900 */
[----:B---3--:R-:W-:Y:S01]  /*05a0*/  @!P0 IMAD.WIDE.U32 R34, R35, 0x4, R18 ;  /* 0x0000000423228825 */ /* 0x008fe200078e0012 */
[----:B------:R-:W-:Y:S02]  /*05b0*/  CS2R R48, SRZ ;  /* 0x0000000000307805 */ /* 0x000fe4000001ff00 */
[----:B------:R-:W-:Y:S02]  /*05c0*/  @!P0 IADD3 R43, PT, PT, R53, 0x13e80, RZ ;  /* 0x00013e80352b8810 */ /* 0x000fe40007ffe0ff */
[----:B------:R-:W-:Y:S01]  /*05d0*/  CS2R R44, SRZ ;  /* 0x00000000002c7805 */ /* 0x000fe2000001ff00 */
[----:B------:R-:W3:Y:S01]  /*05e0*/  @!P0 LDC.64 R22, c[0x0][0x388] ;  /* 0x0000e200ff168b82 */ /* 0x000ee20000000a00 */
[----:B----4-:R-:W-:Y:S01]  /*05f0*/  @!P0 IMAD.WIDE.U32 R26, R5, 0x4, R26 ;  /* 0x00000004051a8825 */ /* 0x010fe200078e001a */
[----:B------:R-:W-:Y:S01]  /*0600*/  CS2R R46, SRZ ;  /* 0x00000000002e7805 */ /* 0x000fe2000001ff00 */
[----:B------:R-:W4:Y:S01]  /*0610*/  @!P0 LDG.E.CONSTANT R12, desc[UR8][R38.64] ;  /* 0x00000008260c8981 */ /* 0x000f22000c1e9900 */
[----:B------:R-:W-:-:S04]  /*0620*/  @!P0 IADD3 R37, PT, PT, R53, 0x16f80, RZ ;  /* 0x00016f8035258810 */ /* 0x000fc80007ffe0ff */
[----:B------:R-:W3:Y:S01]  /*0630*/  @!P0 LDC.64 R18, c[0x0][0x388] ;  /* 0x0000e200ff128b82 */ /* 0x000ee20000000a00 */
[----:B-1----:R-:W-:-:S04]  /*0640*/  @!P0 IMAD.WIDE.U32 R24, R15, 0x4, R24 ;  /* 0x000000040f188825 */ /* 0x002fc800078e0018 */
[----:B------:R-:W-:Y:S01]  /*0650*/  HFMA2 R5, -RZ, RZ, 0, 0 ;  /* 0x00000000ff057431 */ /* 0x000fe200000001ff */
[----:B------:R-:W4:Y:S01]  /*0660*/  @!P0 LDG.E.CONSTANT R11, desc[UR8][R26.64] ;  /* 0x000000081a0b8981 */ /* 0x000f22000c1e9900 */
[----:B------:R-:W-:-:S03]  /*0670*/  @!P0 IMAD.WIDE.U32 R36, R37, 0x4, R16 ;  /* 0x0000000425248825 */ /* 0x000fc600078e0010 */
[----:B------:R1:W4:Y:S01]  /*0680*/  @!P0 LDG.E.CONSTANT R48, desc[UR8][R24.64] ;  /* 0x0000000818308981 */ /* 0x000322000c1e9900 */
[----:B------:R-:W3:Y:S08]  /*0690*/  @!P0 LDC.64 R32, c[0x0][0x388] ;  /* 0x0000e200ff208b82 */ /* 0x000ef00000000a00 */
[----:B------:R-:W3:Y:S01]  /*06a0*/  @!P0 LDC.64 R28, c[0x0][0x388] ;  /* 0x0000e200ff1c8b82 */ /* 0x000ee20000000a00 */
[----:B-1----:R-:W-:Y:S01]  /*06b0*/  @!P0 IADD3 R25, PT, PT, R53, 0x1b900, RZ ;  /* 0x0001b90035198810 */ /* 0x002fe20007ffe0ff */
[----:B0-----:R-:W-:Y:S01]  /*06c0*/  @!P0 IMAD.WIDE.U32 R42, R43, 0x4, R20 ;  /* 0x000000042b2a8825 */ /* 0x001fe200078e0014 */
[C---:B------:R-:W-:Y:S01]  /*06d0*/  @!P0 IADD3 R15, PT, PT, R53.reuse, 0x18800, RZ ;  /* 0x00018800350f8810 */ /* 0x040fe20007ffe0ff */
[----:B------:R0:W4:Y:S04]  /*06e0*/  @!P0 LDG.E.CONSTANT R5, desc[UR8][R40.64] ;  /* 0x0000000828058981 */ /* 0x000128000c1e9900 */
[----:B------:R-:W1:Y:S01]  /*06f0*/  @!P0 LDC.64 R16, c[0x0][0x388] ;  /* 0x0000e200ff108b82 */ /* 0x000e620000000a00 */
[----:B------:R-:W-:Y:S01]  /*0700*/  @!P0 IADD3 R21, PT, PT, R53, 0x15700, RZ ;  /* 0x0001570035158810 */ /* 0x000fe20007ffe0ff */
[----:B--2---:R-:W-:Y:S01]  /*0710*/  @!P0 IMAD.WIDE.U32 R30, R25, 0x4, R30 ;  /* 0x00000004191e8825 */ /* 0x004fe200078e001e */
[----:B------:R2:W4:Y:S04]  /*0720*/  @!P0 LDG.E.CONSTANT R45, desc[UR8][R36.64] ;  /* 0x00000008242d8981 */ /* 0x000528000c1e9900 */
[----:B------:R-:W4:Y:S01]  /*0730*/  @!P0 LDG.E.CONSTANT R47, desc[UR8][R42.64] ;  /* 0x000000082a2f8981 */ /* 0x000f22000c1e9900 */
[----:B------:R-:W1:Y:S01]  /*0740*/  @!P0 LDC.64 R26, c[0x0][0x388] ;  /* 0x0000e200ff1a8b82 */ /* 0x000e620000000a00 */
[----:B---3--:R-:W-:Y:S01]  /*0750*/  @!P0 IMAD.WIDE.U32 R20, R21, 0x4, R22 ;  /* 0x0000000415148825 */ /* 0x008fe200078e0016 */
[----:B------:R-:W-:Y:S01]  /*0760*/  @!P0 IADD3 R23, PT, PT, R53, 0x1a080, RZ ;  /* 0x0001a08035178810 */ /* 0x000fe20007ffe0ff */
[----:B------:R-:W3:Y:S02]  /*0770*/  @!P0 LDG.E.CONSTANT R49, desc[UR8][R34.64] ;  /* 0x0000000822318981 */ /* 0x000ee4000c1e9900 */
[----:B------:R-:W-:-:S03]  /*0780*/  @!P0 IMAD.WIDE.U32 R18, R15, 0x4, R18 ;  /* 0x000000040f128825 */ /* 0x000fc600078e0012 */
[----:B------:R-:W1:Y:S01]  /*0790*/  @!P0 LDC.64 R24, c[0x0][0x388] ;  /* 0x0000e200ff188b82 */ /* 0x000e620000000a00 */
[----:B------:R-:W-:Y:S01]  /*07a0*/  @!P0 IADD3 R15, PT, PT, R53, 0x1d180, RZ ;  /* 0x0001d180350f8810 */ /* 0x000fe20007ffe0ff */
[----:B------:R2:W3:Y:S06]  /*07b0*/  @!P0 LDG.E.CONSTANT R46, desc[UR8][R20.64] ;  /* 0x00000008142e8981 */ /* 0x0004ec000c1e9900 */
[----:B0-----:R-:W0:Y:S01]  /*07c0*/  @!P0 LDC.64 R40, c[0x0][0x388] ;  /* 0x0000e200ff288b82 */ /* 0x001e220000000a00 */
[----:B------:R-:W-:-:S07]  /*07d0*/  @!P0 IMAD.WIDE.U32 R32, R23, 0x4, R32 ;  /* 0x0000000417208825 */ /* 0x000fce00078e0020 */
[----:B--2---:R-:W2:Y:S01]  /*07e0*/  @!P0 LDC.64 R36, c[0x0][0x388] ;  /* 0x0000e200ff248b82 */ /* 0x004ea20000000a00 */
[----:B------:R-:W-:Y:S01]  /*07f0*/  @!P0 IADD3 R21, PT, PT, R53, 0x1ea00, RZ ;  /* 0x0001ea0035158810 */ /* 0x000fe20007ffe0ff */
[----:B------:R-:W-:Y:S01]  /*0800*/  @!P0 IMAD.WIDE.U32 R28, R15, 0x4, R28 ;  /* 0x000000040f1c8825 */ /* 0x000fe200078e001c */
[----:B------:R-:W-:Y:S02]  /*0810*/  CS2R R22, SRZ ;  /* 0x0000000000167805 */ /* 0x000fe4000001ff00 */
[----:B------:R-:W-:Y:S01]  /*0820*/  @!P0 IADD3 R15, PT, PT, R53, 0x20280, RZ ;  /* 0x00020280350f8810 */ /* 0x000fe20007ffe0ff */
[----:B------:R1:W3:Y:S02]  /*0830*/  @!P0 LDG.E.CONSTANT R44, desc[UR8][R18.64] ;  /* 0x00000008122c8981 */ /* 0x0002e4000c1e9900 */
[----:B------:R-:W2:Y:S01]  /*0840*/  @!P0 LDC.64 R42, c[0x0][0x388] ;  /* 0x0000e200ff2a8b82 */ /* 0x000ea20000000a00 */
[----:B-1----:R-:W-:Y:S01]  /*0850*/  @!P0 IMAD.WIDE.U32 R16, R21, 0x4, R16 ;  /* 0x0000000415108825 */ /* 0x002fe200078e0010 */
[----:B------:R-:W-:Y:S01]  /*0860*/  CS2R R20, SRZ ;  /* 0x0000000000147805 */ /* 0x000fe2000001ff00 */
[----:B------:R1:W3:Y:S02]  /*0870*/  @!P0 LDG.E.CONSTANT R22, desc[UR8][R30.64] ;  /* 0x000000081e168981 */ /* 0x0002e4000c1e9900 */
[----:B------:R-:W-:-:S03]  /*0880*/  @!P0 IMAD.WIDE.U32 R26, R15, 0x4, R26 ;  /* 0x000000040f1a8825 */ /* 0x000fc600078e001a */
[----:B------:R-:W2:Y:S01]  /*0890*/  @!P0 LDC.64 R38, c[0x0][0x388] ;  /* 0x0000e200ff268b82 */ /* 0x000ea20000000a00 */
[----:B------:R-:W-:Y:S01]  /*08a0*/  CS2R R18, SRZ ;  /* 0x0000000000127805 */ /* 0x000fe2000001ff00 */
[----:B------:R0:W3:Y:S01]  /*08b0*/  @!P0 LDG.E.CONSTANT R23, desc[UR8][R32.64] ;  /* 0x0000000820178981 */ /* 0x0000e2000c1e9900 */
[----:B-1----:R-:W-:-:S03]  /*08c0*/  @!P0 IADD3 R31, PT, PT, R53, 0x23380, RZ ;  /* 0x00023380351f8810 */ /* 0x002fc60007ffe0ff */
[----:B------:R1:W3:Y:S02]  /*08d0*/  @!P0 LDG.E.CONSTANT R20, desc[UR8][R16.64] ;  /* 0x0000000810148981 */ /* 0x0002e4000c1e9900 */
[----:B------:R-:W2:Y:S02]  /*08e0*/  @!P0 LDC.64 R34, c[0x0][0x388] ;  /* 0x0000e200ff228b82 */ /* 0x000ea40000000a00 */
[----:B------:R1:W3:Y:S01]  /*08f0*/  @!P0 LDG.E.CONSTANT R19, desc[UR8][R26.64] ;  /* 0x000000081a138981 */ /* 0x0002e2000c1e9900 */
[----:B0-----:R-:W-:Y:S01]  /*0900*/  @!P0 IADD3 R33, PT, PT, R53, 0x24c00, RZ ;  /* 0x00024c0035218810 */ /* 0x001fe20007ffe0ff */
[----:B------:R-:W-:Y:S02]  /*0910*/  @!P0 IMAD.WIDE.U32 R24, R31, 0x4, R24 ;  /* 0x000000041f188825 */ /* 0x000fe400078e0018 */
[----:B------:R0:W3:Y:S01]  /*0920*/  @!P0 LDG.E.CONSTANT R21, desc[UR8][R28.64] ;  /* 0x000000081c158981 */ /* 0x0000e2000c1e9900 */
[----:B-1----:R-:W-:Y:S01]  /*0930*/  CS2R R16, SRZ ;  /* 0x0000000000107805 */ /* 0x002fe2000001ff00 */
[----:B------:R-:W-:Y:S01]  /*0940*/  @!P0 IMAD.WIDE.U32 R40, R33, 0x4, R40 ;  /* 0x0000000421288825 */ /* 0x000fe200078e0028 */
[----:B------:R-:W1:Y:S01]  /*0950*/  @!P0 LDC.64 R30, c[0x0][0x388] ;  /* 0x0000e200ff1e8b82 */ /* 0x000e620000000a00 */
[----:B------:R-:W-:-:S03]  /*0960*/  @!P0 IADD3 R27, PT, PT, R53, 0x27d00, RZ ;  /* 0x00027d00351b8810 */ /* 0x000fc60007ffe0ff */
[----:B------:R0:W3:Y:S02]  /*0970*/  @!P0 LDG.E.CONSTANT R17, desc[UR8][R24.64] ;  /* 0x0000000818118981 */ /* 0x0000e4000c1e9900 */
[----:B--2---:R-:W-:Y:S02]  /*0980*/  @!P0 IMAD.WIDE.U32 R36, R27, 0x4, R36 ;  /* 0x000000041b248825 */ /* 0x004fe400078e0024 */
[----:B------:R-:W2:Y:S01]  /*0990*/  @!P0 LDC.64 R32, c[0x0][0x388] ;  /* 0x0000e200ff208b82 */ /* 0x000ea20000000a00 */
[C---:B------:R-:W-:Y:S01]  /*09a0*/  @!P0 IADD3 R15, PT, PT, R53.reuse, 0x21b00, RZ ;  /* 0x00021b00350f8810 */ /* 0x040fe20007ffe0ff */
[----:B------:R0:W3:Y:S01]  /*09b0*/  @!P0 LDG.E.CONSTANT R16, desc[UR8][R40.64] ;  /* 0x0000000828108981 */ /* 0x0000e2000c1e9900 */
[----:B------:R-:W-:-:S05]  /*09c0*/  @!P0 IADD3 R51, PT, PT, R53, 0x26480, RZ ;  /* 0x0002648035338810 */ /* 0x000fca0007ffe0ff */
[----:B------:R-:W1:Y:S01]  /*09d0*/  @!P0 LDC.64 R26, c[0x0][0x388] ;  /* 0x0000e200ff1a8b82 */ /* 0x000e620000000a00 */
[----:B------:R-:W-:-:S07]  /*09e0*/  @!P0 IMAD.WIDE.U32 R42, R15, 0x4, R42 ;  /* 0x000000040f2a8825 */ /* 0x000fce00078e002a */
[----:B0-----:R-:W0:Y:S01]  /*09f0*/  @!P0 LDC.64 R28, c[0x0][0x388] ;  /* 0x0000e200ff1c8b82 */ /* 0x001e220000000a00 */
[----:B------:R-:W-:-:S07]  /*0a00*/  MOV R15, RZ ;  /* 0x000000ff000f7202 */ /* 0x000fce0000000f00 */
[----:B------:R-:W2:Y:S01]  /*0a10*/  LDC.64 R24, c[0x0][0x390] ;  /* 0x0000e400ff187b82 */ /* 0x000ea20000000a00 */
[----:B------:R-:W-:Y:S01]  /*0a20*/  @!P0 IMAD.WIDE.U32 R38, R51, 0x4, R38 ;  /* 0x0000000433268825 */ /* 0x000fe200078e0026 */
[C---:B------:R-:W-:Y:S01]  /*0a30*/  @!P0 IADD3 R51, PT, PT, R53.reuse, 0x29580, RZ ;  /* 0x0002958035338810 */ /* 0x040fe20007ffe0ff */
[----:B------:R1:W3:Y:S01]  /*0a40*/  @!P0 LDG.E.CONSTANT R18, desc[UR8][R42.64] ;  /* 0x000000082a128981 */ /* 0x0002e2000c1e9900 */
[----:B------:R-:W-:-:S03]  /*0a50*/  @!P0 IADD3 R41, PT, PT, R53, 0x2ae00, RZ ;  /* 0x0002ae0035298810 */ /* 0x000fc60007ffe0ff */
[----:B------:R1:W3:Y:S01]  /*0a60*/  @!P0 LDG.E.CONSTANT R15, desc[UR8][R38.64] ;  /* 0x00000008260f8981 */ /* 0x0002e2000c1e9900 */
[----:B------:R-:W-:Y:S01]  /*0a70*/  ISETP.GT.U32.AND P1, PT, R14, 0x5f, PT ;  /* 0x0000005f0e00780c */ /* 0x000fe20003f24070 */
[----:B------:R-:W-:-:S04]  /*0a80*/  @!P0 IMAD.WIDE.U32 R34, R51, 0x4, R34 ;  /* 0x0000000433228825 */ /* 0x000fc800078e0022 */
[----:B------:R-:W-:Y:S02]  /*0a90*/  HFMA2 R51, -RZ, RZ, 0, 0 ;  /* 0x00000000ff337431 */ /* 0x000fe400000001ff */
[----:B------:R-:W-:Y:S01]  /*0aa0*/  HFMA2 R57, -RZ, RZ, 0, 0 ;  /* 0x00000000ff397431 */ /* 0x000fe200000001ff */
[----:B-1----:R-:W-:Y:S01]  /*0ab0*/  @!P0 IADD3 R43, PT, PT, R53, 0x2c680, RZ ;  /* 0x0002c680352b8810 */ /* 0x002fe20007ffe0ff */
[----:B------:R-:W-:Y:S01]  /*0ac0*/  HFMA2 R61, -RZ, RZ, 0, 0 ;  /* 0x00000000ff3d7431 */ /* 0x000fe200000001ff */
[----:B------:R-:W-:Y:S01]  /*0ad0*/  MOV R59, RZ ;  /* 0x000000ff003b7202 */ /* 0x000fe20000000f00 */
[----:B------:R-:W3:Y:S01]  /*0ae0*/  @!P0 LDG.E.CONSTANT R2, desc[UR8][R36.64] ;  /* 0x0000000824028981 */ /* 0x000ee2000c1e9900 */
[----:B------:R-:W-:Y:S02]  /*0af0*/  SHF.L.U32 R38, R55, 0xb, RZ ;  /* 0x0000000b37267819 */ /* 0x000fe400000006ff */
[----:B------:R-:W-:Y:S01]  /*0b00*/  SHF.L.U32 R39, R14, 0x1, RZ ;  /* 0x000000010e277819 */ /* 0x000fe200000006ff */
[----:B------:R-:W-:Y:S01]  /*0b10*/  @!P0 IMAD.WIDE.U32 R26, R41, 0x4, R26 ;  /* 0x00000004291a8825 */ /* 0x000fe200078e001a */
[C---:B------:R-:W-:Y:S01]  /*0b20*/  @!P0 IADD3 R55, PT, PT, R53.reuse, 0x2df00, RZ ;  /* 0x0002df0035378810 */ /* 0x040fe20007ffe0ff */
[----:B------:R-:W3:Y:S01]  /*0b30*/  @!P0 LDG.E.CONSTANT R51, desc[UR8][R34.64] ;  /* 0x0000000822338981 */ /* 0x000ee2000c1e9900 */
[----:B------:R-:W-:-:S02]  /*0b40*/  @!P0 IADD3 R53, PT, PT, R53, 0x2f780, RZ ;  /* 0x0002f78035358810 */ /* 0x000fc40007ffe0ff */
[----:B------:R-:W-:Y:S01]  /*0b50*/  LOP3.LUT R39, R38, R39, RZ, 0xfc, !PT ;  /* 0x0000002726277212 */ /* 0x000fe200078efcff */
[----:B0-----:R-:W-:-:S04]  /*0b60*/  @!P0 IMAD.WIDE.U32 R28, R43, 0x4, R28 ;  /* 0x000000042b1c8825 */ /* 0x001fc800078e001c */
[----:B--2---:R-:W-:Y:S01]  /*0b70*/  @!P0 IMAD.WIDE.U32 R32, R53, 0x4, R32 ;  /* 0x0000000435208825 */ /* 0x004fe200078e0020 */
[----:B------:R-:W-:Y:S01]  /*0b80*/  MOV R53, RZ ;  /* 0x000000ff00357202 */ /* 0x000fe20000000f00 */
[----:B------:R-:W2:Y:S02]  /*0b90*/  @!P0 LDG.E.CONSTANT R57, desc[UR8][R28.64] ;  /* 0x000000081c398981 */ /* 0x000ea4000c1e9900 */
[----:B------:R-:W-:Y:S02]  /*0ba0*/  @!P0 IMAD.WIDE.U32 R30, R55, 0x4, R30 ;  /* 0x00000004371e8825 */ /* 0x000fe400078e001e */
[----:B------:R-:W2:Y:S02]  /*0bb0*/  @!P0 LDG.E.CONSTANT R61, desc[UR8][R32.64] ;  /* 0x00000008203d8981 */ /* 0x000ea4000c1e9900 */
[----:B------:R-:W-:Y:S02]  /*0bc0*/  IMAD.WIDE.U32 R24, R39, 0x4, R24 ;  /* 0x0000000427187825 */ /* 0x000fe400078e0018 */
[----:B------:R0:W2:Y:S04]  /*0bd0*/  @!P0 LDG.E.CONSTANT R53, desc[UR8][R26.64] ;  /* 0x000000081a358981 */ /* 0x0000a8000c1e9900 */
[----:B------:R-:W2:Y:S04]  /*0be0*/  @!P0 LDG.E.CONSTANT R59, desc[UR8][R30.64] ;  /* 0x000000081e3b8981 */ /* 0x000ea8000c1e9900 */
[----:B------:R-:W2:Y:S04]  /*0bf0*/  LDG.E.64.CONSTANT R40, desc[UR8][R24.64] ;  /* 0x0000000818287981 */ /* 0x000ea8000c1e9b00 */
[----:B------:R-:W2:Y:S04]  /*0c00*/  LDG.E.64.CONSTANT R38, desc[UR8][R24.64+0x740] ;  /* 0x0007400818267981 */ /* 0x000ea8000c1e9b00 */
[----:B------:R-:W2:Y:S04]  /*0c10*/  LDG.E.64.CONSTANT R36, desc[UR8][R24.64+0xe80] ;  /* 0x000e800818247981 */ /* 0x000ea8000c1e9b00 */
[----:B------:R-:W2:Y:S04]  /*0c20*/  LDG.E.64.CONSTANT R34, desc[UR8][R24.64+0x15c0] ;  /* 0x0015c00818227981 */ /* 0x000ea8000c1e9b00 */
[----:B------:R-:W2:Y:S01]  /*0c30*/  @!P1 LDG.E.64.CONSTANT R42, desc[UR8][R24.64+0x1d00] ;  /* 0x001d0008182a9981 */ /* 0x000ea2000c1e9b00 */
[----:B------:R-:W1:Y:S01]  /*0c40*/  S2UR UR5, SR_CgaCtaId ;  /* 0x00000000000579c3 */ /* 0x000e620000008800 */
[----:B------:R-:W-:-:S02]  /*0c50*/  UMOV UR4, 0x400 ;  /* 0x0000040000047882 */ /* 0x000fc40000000000 */
[----:B-1----:R-:W-:Y:S02]  /*0c60*/  ULEA UR6, UR5, UR4, 0x18 ;  /* 0x0000000405067291 */ /* 0x002fe4000f8ec0ff */
[----:B------:R-:W-:-:S04]  /*0c70*/  UIADD3 UR4, UPT, UPT, UR4, 0x7400, URZ ;  /* 0x0000740004047890 */ /* 0x000fc8000fffe0ff */
[----:B------:R-:W-:Y:S01]  /*0c80*/  ULEA UR4, UR5, UR4, 0x18 ;  /* 0x0000000405047291 */ /* 0x000fe2000f8ec0ff */
[----:B0-----:R-:W-:-:S05]  /*0c90*/  LEA R26, R14, UR6, 0x2 ;  /* 0x000000060e1a7c11 */ /* 0x001fca000f8e10ff */
[----:B------:R-:W-:Y:S01]  /*0ca0*/  LEA R14, R14, UR4, 0x3 ;  /* 0x000000040e0e7c11 */ /* 0x000fe2000f8e18ff */
[----:B-----5:R-:W-:Y:S04]  /*0cb0*/  STS [R26+0x3a0], R13 ;  /* 0x0003a00d1a007388 */ /* 0x020fe80000000800 */
[----:B------:R-:W-:Y:S01]  /*0cc0*/  STS [R26+0x740], R4 ;  /* 0x000740041a007388 */ /* 0x000fe20000000800 */
[----:B------:R-:W-:Y:S02]  /*0cd0*/  LOP3.LUT R50, R50, 0xffff, RZ, 0xc0, !PT ;  /* 0x0000ffff32327812 */ /* 0x000fe400078ec0ff */
[----:B------:R-:W-:Y:S02]  /*0ce0*/  CS2R R32, SRZ ;  /* 0x0000000000207805 */ /* 0x000fe4000001ff00 */
[----:B------:R-:W-:Y:S01]  /*0cf0*/  MOV R55, RZ ;  /* 0x000000ff00377202 */ /* 0x000fe20000000f00 */
[----:B------:R-:W-:Y:S04]  /*0d00*/  STS [R26], R3 ;  /* 0x000000031a007388 */ /* 0x000fe80000000800 */
[----:B------:R-:W-:Y:S04]  /*0d10*/  STS [R26+0xe80], R7 ;  /* 0x000e80071a007388 */ /* 0x000fe80000000800 */
[----:B------:R-:W-:Y:S04]  /*0d20*/  STS [R26+0xae0], R6 ;  /* 0x000ae0061a007388 */ /* 0x000fe80000000800 */
[----:B------:R-:W-:Y:S04]  /*0d30*/  STS [R26+0x1220], R8 ;  /* 0x001220081a007388 */ /* 0x000fe80000000800 */
[----:B------:R-:W-:Y:S04]  /*0d40*/  STS [R26+0x15c0], R9 ;  /* 0x0015c0091a007388 */ /* 0x000fe80000000800 */
[----:B------:R-:W-:Y:S04]  /*0d50*/  STS [R26+0x1960], R10 ;  /* 0x0019600a1a007388 */ /* 0x000fe80000000800 */
[----:B----4-:R-:W-:Y:S04]  /*0d60*/  STS [R26+0x20a0], R12 ;  /* 0x0020a00c1a007388 */ /* 0x010fe80000000800 */
[----:B------:R-:W-:Y:S04]  /*0d70*/  STS [R26+0x1d00], R11 ;  /* 0x001d000b1a007388 */ /* 0x000fe80000000800 */
[----:B------:R-:W-:Y:S04]  /*0d80*/  STS [R26+0x2b80], R48 ;  /* 0x002b80301a007388 */ /* 0x000fe80000000800 */
[----:B------:R-:W-:Y:S04]  /*0d90*/  STS [R26+0x2440], R5 ;  /* 0x002440051a007388 */ /* 0x000fe80000000800 */
[----:B------:R-:W-:Y:S04]  /*0da0*/  STS [R26+0x3660], R45 ;  /* 0x0036602d1a007388 */ /* 0x000fe80000000800 */
[----:B------:R0:W-:Y:S04]  /*0db0*/  STS [R26+0x2f20], R47 ;  /* 0x002f202f1a007388 */ /* 0x0001e80000000800 */
[----:B---3--:R-:W-:Y:S04]  /*0dc0*/  STS [R26+0x27e0], R49 ;  /* 0x0027e0311a007388 */ /* 0x008fe80000000800 */
[----:B------:R-:W-:Y:S04]  /*0dd0*/  STS [R26+0x32c0], R46 ;  /* 0x0032c02e1a007388 */ /* 0x000fe80000000800 */
[----:B------:R-:W-:Y:S04]  /*0de0*/  STS [R26+0x3a00], R44 ;  /* 0x003a002c1a007388 */ /* 0x000fe80000000800 */
[----:B------:R1:W-:Y:S04]  /*0df0*/  STS [R26+0x4140], R22 ;  /* 0x004140161a007388 */ /* 0x0003e80000000800 */
[----:B------:R-:W-:Y:S04]  /*0e00*/  STS [R26+0x3da0], R23 ;  /* 0x003da0171a007388 */ /* 0x000fe80000000800 */
[----:B------:R-:W-:Y:S04]  /*0e10*/  STS [R26+0x4880], R20 ;  /* 0x004880141a007388 */ /* 0x000fe80000000800 */
[----:B------:R-:W-:Y:S04]  /*0e20*/  STS [R26+0x4c20], R19 ;  /* 0x004c20131a007388 */ /* 0x000fe80000000800 */
[----:B------:R-:W-:Y:S04]  /*0e30*/  STS [R26+0x44e0], R21 ;  /* 0x0044e0151a007388 */ /* 0x000fe80000000800 */
[----:B------:R-:W-:Y:S04]  /*0e40*/  STS [R26+0x5360], R17 ;  /* 0x005360111a007388 */ /* 0x000fe80000000800 */
[----:B------:R-:W-:Y:S01]  /*0e50*/  STS [R26+0x5700], R16 ;  /* 0x005700101a007388 */ /* 0x000fe20000000800 */
[----:B0-----:R-:W-:-:S02]  /*0e60*/  HFMA2 R47, -RZ, RZ, 0, 0 ;  /* 0x00000000ff2f7431 */ /* 0x001fc400000001ff */
[----:B------:R-:W-:Y:S02]  /*0e70*/  HFMA2 R45, -RZ, RZ, 0, 0 ;  /* 0x00000000ff2d7431 */ /* 0x000fe400000001ff */
[----:B-1----:R-:W-:Y:S01]  /*0e80*/  HFMA2 R22, -RZ, RZ, 0, 0 ;  /* 0x00000000ff167431 */ /* 0x002fe200000001ff */
[----:B------:R-:W-:Y:S04]  /*0e90*/  STS [R26+0x4fc0], R18 ;  /* 0x004fc0121a007388 */ /* 0x000fe80000000800 */
[----:B------:R-:W-:Y:S04]  /*0ea0*/  STS [R26+0x5aa0], R15 ;  /* 0x005aa00f1a007388 */ /* 0x000fe80000000800 */
[----:B------:R-:W-:Y:S04]  /*0eb0*/  STS [R26+0x5e40], R2 ;  /* 0x005e40021a007388 */ /* 0x000fe80000000800 */
[----:B------:R0:W-:Y:S04]  /*0ec0*/  STS [R26+0x61e0], R51 ;  /* 0x0061e0331a007388 */ /* 0x0001e80000000800 */
[----:B--2---:R-:W-:Y:S04]  /*0ed0*/  STS [R26+0x6920], R57 ;  /* 0x006920391a007388 */ /* 0x004fe80000000800 */
[----:B------:R-:W-:Y:S04]  /*0ee0*/  STS [R26+0x7060], R61 ;  /* 0x0070603d1a007388 */ /* 0x000fe80000000800 */
[----:B------:R-:W-:Y:S04]  /*0ef0*/  STS [R26+0x6580], R53 ;  /* 0x006580351a007388 */ /* 0x000fe80000000800 */
[----:B------:R-:W-:Y:S04]  /*0f00*/  STS [R26+0x6cc0], R59 ;  /* 0x006cc03b1a007388 */ /* 0x000fe80000000800 */
[----:B------:R1:W-:Y:S04]  /*0f10*/  STS.64 [R14], R40 ;  /* 0x000000280e007388 */ /* 0x0003e80000000a00 */
[----:B------:R-:W-:Y:S04]  /*0f20*/  STS.64 [R14+0x740], R38 ;  /* 0x000740260e007388 */ /* 0x000fe80000000a00 */
[----:B------:R2:W-:Y:S04]  /*0f30*/  STS.64 [R14+0xe80], R36 ;  /* 0x000e80240e007388 */ /* 0x0005e80000000a00 */
[----:B------:R3:W-:Y:S04]  /*0f40*/  STS.64 [R14+0x15c0], R34 ;  /* 0x0015c0220e007388 */ /* 0x0007e80000000a00 */
[----:B------:R4:W-:Y:S01]  /*0f50*/  @!P1 STS.64 [R14+0x1d00], R42 ;  /* 0x001d002a0e009388 */ /* 0x0009e20000000a00 */
[----:B0-----:R-:W-:Y:S01]  /*0f60*/  LEA R51, R52, UR6, 0x2 ;  /* 0x0000000634337c11 */ /* 0x001fe2000f8e10ff */
[----:B-1----:R-:W-:-:S02]  /*0f70*/  HFMA2 R40, -RZ, RZ, 0, 0 ;  /* 0x00000000ff287431 */ /* 0x002fc400000001ff */
[----:B--2---:R-:W-:Y:S01]  /*0f80*/  HFMA2 R37, -RZ, RZ, 0, 0 ;  /* 0x00000000ff257431 */ /* 0x004fe200000001ff */
[----:B------:R-:W-:Y:S02]  /*0f90*/  MOV R2, RZ ;  /* 0x000000ff00027202 */ /* 0x000fe40000000f00 */
[----:B------:R-:W-:Y:S02]  /*0fa0*/  CS2R R16, SRZ ;  /* 0x0000000000107805 */ /* 0x000fe4000001ff00 */
[----:B------:R-:W-:Y:S02]  /*0fb0*/  MOV R53, RZ ;  /* 0x000000ff00357202 */ /* 0x000fe40000000f00 */
[----:B---3--:R-:W-:Y:S02]  /*0fc0*/  CS2R R34, SRZ ;  /* 0x0000000000227805 */ /* 0x008fe4000001ff00 */
[----:B------:R-:W-:Y:S02]  /*0fd0*/  MOV R20, RZ ;  /* 0x000000ff00147202 */ /* 0x000fe40000000f00 */
[----:B------:R-:W-:-:S02]  /*0fe0*/  MOV R18, RZ ;  /* 0x000000ff00127202 */ /* 0x000fc40000000f00 */
[----:B----4-:R-:W-:Y:S02]  /*0ff0*/  MOV R43, RZ ;  /* 0x000000ff002b7202 */ /* 0x010fe40000000f00 */
[----:B------:R-:W-:Y:S02]  /*1000*/  LEA R49, R50, UR4, 0x9 ;  /* 0x0000000432317c11 */ /* 0x000fe4000f8e48ff */
[----:B------:R-:W-:Y:S01]  /*1010*/  IADD3 R51, PT, PT, R51, 0x1d0, RZ ;  /* 0x000001d033337810 */ /* 0x000fe20007ffe0ff */
[----:B------:R-:W-:Y:S06]  /*1020*/  BAR.SYNC.DEFER_BLOCKING 0x0 ;  /* 0x0000000000007b1d */ /* 0x000fec0000010000 */
.L_x_57:
[C---:B------:R-:W-:Y:S01]  /*1030*/  LEA R3, R2.reuse, R49, 0x6 ;  /* 0x0000003102037211 */ /* 0x040fe200078e30ff */
[C---:B------:R-:W-:Y:S01]  /*1040*/  IMAD R48, R2.reuse, 0x1d00, R51 ;  /* 0x00001d0002307824 */ /* 0x040fe200078e0233 */
[----:B------:R-:W-:Y:S01]  /*1050*/  IADD3 R2, PT, PT, R2, 0x1, RZ ;  /* 0x0000000102027810 */ /* 0x000fe20007ffe0ff */
[----:B------:R-:W-:Y:S01]  /*1060*/  UMOV UR4, 0x1000 ;  /* 0x0000100000047882 */ /* 0x000fe20000000000 */
[----:B------:R-:W-:Y:S02]  /*1070*/  IADD3 R3, PT, PT, R3, 0x1000, RZ ;  /* 0x0000100003037810 */ /* 0x000fe40007ffe0ff */
[----:B------:R-:W-:-:S13]  /*1080*/  ISETP.NE.AND P0, PT, R2, 0x4, PT ;  /* 0x000000040200780c */ /* 0x000fda0003f05270 */
.L_x_56:
[----:B------:R-:W-:Y:S01]  /*1090*/  LDS R59, [R48+-0x1d0] ;  /* 0xfffe3000303b7984 */ /* 0x000fe20000000800 */
[----:B------:R-:W-:-:S03]  /*10a0*/  UIADD3 UR4, UPT, UPT, UR4, 0x20, URZ ;  /* 0x0000002004047890 */ /* 0x000fc6000fffe0ff */
[----:B------:R-:W0:Y:S01]  /*10b0*/  LDS.128 R4, [R3+-0x1000] ;  /* 0xfff0000003047984 */ /* 0x000e220000000c00 */
[----:B------:R-:W-:-:S03]  /*10c0*/  UISETP.NE.AND UP0, UPT, UR4, 0x1040, UPT ;  /* 0x000010400400788c */ /* 0x000fc6000bf05270 */
[----:B------:R-:W1:Y:S04]  /*10d0*/  LDS R57, [R48+-0xe8] ;  /* 0xffff180030397984 */ /* 0x000e680000000800 */
[----:B------:R-:W2:Y:S04]  /*10e0*/  LDS.128 R8, [R3+-0x800] ;  /* 0xfff8000003087984 */ /* 0x000ea80000000c00 */
[----:B------:R-:W3:Y:S04]  /*10f0*/  LDS.128 R12, [R3] ;  /* 0x00000000030c7984 */ /* 0x000ee80000000c00 */
[----:B------:R-:W4:Y:S04]  /*1100*/  LDS R38, [R48] ;  /* 0x0000000030267984 */ /* 0x000f280000000800 */
[----:B------:R-:W5:Y:S04]  /*1110*/  LDS R36, [R48+0xe8] ;  /* 0x0000e80030247984 */ /* 0x000f680000000800 */
[----:B------:R-:W5:Y:S01]  /*1120*/  LDS.128 R28, [R3+0x100] ;  /* 0x00010000031c7984 */ /* 0x000f620000000c00 */
[-C--:B0-----:R-:W-:Y:S01]  /*1130*/  FFMA R39, R59, R4.reuse, R18 ;  /* 0x000000043b277223 */ /* 0x081fe20000000012 */
[----:B-1----:R-:W-:Y:S01]  /*1140*/  FFMA R19, R57, R4, R22 ;  /* 0x0000000439137223 */ /* 0x002fe20000000016 */
[-C--:B--2---:R-:W-:Y:S01]  /*1150*/  FFMA R4, R59, R8.reuse, R17 ;  /* 0x000000083b047223 */ /* 0x084fe20000000011 */
[----:B------:R-:W-:Y:S01]  /*1160*/  FFMA R8, R57, R8, R43 ;  /* 0x0000000839087223 */ /* 0x000fe2000000002b */
[-C--:B---3--:R-:W-:Y:S01]  /*1170*/  FFMA R43, R59, R12.reuse, R16 ;  /* 0x0000000c3b2b7223 */ /* 0x088fe20000000010 */
[----:B------:R-:W-:-:S02]  /*1180*/  FFMA R25, R57, R12, R20 ;  /* 0x0000000c39197223 */ /* 0x000fc40000000014 */
[----:B------:R-:W0:Y:S01]  /*1190*/  LDS.128 R20, [R3+-0xf00] ;  /* 0xfff1000003147984 */ /* 0x000e220000000c00 */
[C---:B----4-:R-:W-:Y:S01]  /*11a0*/  FFMA R43, R38.reuse, R13, R43 ;  /* 0x0000000d262b7223 */ /* 0x050fe2000000002b */
[C---:B------:R-:W-:Y:S01]  /*11b0*/  FFMA R41, R38.reuse, R9, R4 ;  /* 0x0000000926297223 */ /* 0x040fe20000000004 */
[----:B------:R-:W-:Y:S01]  /*11c0*/  FFMA R39, R38, R5, R39 ;  /* 0x0000000526277223 */ /* 0x000fe20000000027 */
[C---:B-----5:R-:W-:Y:S01]  /*11d0*/  FFMA R13, R36.reuse, R13, R25 ;  /* 0x0000000d240d7223 */ /* 0x060fe20000000019 */
[C---:B------:R-:W-:Y:S01]  /*11e0*/  FFMA R9, R36.reuse, R9, R8 ;  /* 0x0000000924097223 */ /* 0x040fe20000000008 */
[----:B------:R-:W1:Y:S01]  /*11f0*/  LDS.128 R24, [R3+-0x700] ;  /* 0xfff9000003187984 */ /* 0x000e620000000c00 */
[----:B------:R-:W-:Y:S01]  /*1200*/  FFMA R5, R36, R5, R19 ;  /* 0x0000000524057223 */ /* 0x000fe20000000013 */
[-C--:B------:R-:W-:Y:S01]  /*1210*/  FFMA R12, R59, R28.reuse, R37 ;  /* 0x0000001c3b0c7223 */ /* 0x080fe20000000025 */
[----:B------:R-:W-:Y:S01]  /*1220*/  FFMA R28, R57, R28, R40 ;  /* 0x0000001c391c7223 */ /* 0x000fe20000000028 */
[----:B------:R-:W2:Y:S04]  /*1230*/  LDS.128 R16, [R3+0x800] ;  /* 0x0008000003107984 */ /* 0x000ea80000000c00 */
[----:B------:R-:W3:Y:S01]  /*1240*/  LDS R37, [R48+0x1d0] ;  /* 0x0001d00030257984 */ /* 0x000ee20000000800 */
[-C--:B0-----:R-:W-:Y:S01]  /*1250*/  FFMA R4, R59, R20.reuse, R35 ;  /* 0x000000143b047223 */ /* 0x081fe20000000023 */
[----:B------:R-:W-:Y:S01]  /*1260*/  FFMA R20, R57, R20, R32 ;  /* 0x0000001439147223 */ /* 0x000fe20000000020 */
[-C--:B-1----:R-:W-:Y:S01]  /*1270*/  FFMA R8, R59, R24.reuse, R33 ;  /* 0x000000183b087223 */ /* 0x082fe20000000021 */
[----:B------:R-:W-:-:S02]  /*1280*/  FFMA R24, R57, R24, R34 ;  /* 0x0000001839187223 */ /* 0x000fc40000000022 */
[----:B------:R-:W0:Y:S01]  /*1290*/  LDS.128 R32, [R3+0x900] ;  /* 0x0009000003207984 */ /* 0x000e220000000c00 */
[-C--:B--2---:R-:W-:Y:S01]  /*12a0*/  FFMA R53, R59, R16.reuse, R53 ;  /* 0x000000103b357223 */ /* 0x084fe20000000035 */
[----:B------:R-:W-:-:S03]  /*12b0*/  FFMA R55, R57, R16, R55 ;  /* 0x0000001039377223 */ /* 0x000fc60000000037 */
[----:B------:R-:W-:Y:S01]  /*12c0*/  FFMA R53, R38, R17, R53 ;  /* 0x0000001126357223 */ /* 0x000fe20000000035 */
[----:B---3--:R-:W-:-:S03]  /*12d0*/  FFMA R56, R37, R14, R43 ;  /* 0x0000000e25387223 */ /* 0x008fc6000000002b */
[----:B------:R-:W-:Y:S01]  /*12e0*/  FFMA R54, R37, R18, R53 ;  /* 0x0000001225367223 */ /* 0x000fe20000000035 */
[-C--:B0-----:R-:W-:Y:S01]  /*12f0*/  FFMA R16, R59, R32.reuse, R45 ;  /* 0x000000203b107223 */ /* 0x081fe2000000002d */
[----:B------:R-:W-:Y:S01]  /*1300*/  FFMA R32, R57, R32, R47 ;  /* 0x0000002039207223 */ /* 0x000fe2000000002f */
[----:B------:R-:W0:Y:S01]  /*1310*/  LDS R45, [R48+0x2b8] ;  /* 0x0002b800302d7984 */ /* 0x000e220000000800 */
[C---:B------:R-:W-:Y:S01]  /*1320*/  FFMA R57, R38.reuse, R25, R8 ;  /* 0x0000001926397223 */ /* 0x040fe20000000008 */
[----:B------:R-:W-:Y:S01]  /*1330*/  FFMA R59, R38, R29, R12 ;  /* 0x0000001d263b7223 */ /* 0x000fe2000000000c */
[C---:B------:R-:W-:Y:S01]  /*1340*/  FFMA R47, R36.reuse, R17, R55 ;  /* 0x00000011242f7223 */ /* 0x040fe20000000037 */
[C---:B------:R-:W-:Y:S01]  /*1350*/  FFMA R25, R36.reuse, R25, R24 ;  /* 0x0000001924197223 */ /* 0x040fe20000000018 */
[----:B------:R-:W-:Y:S01]  /*1360*/  FFMA R29, R36, R29, R28 ;  /* 0x0000001d241d7223 */ /* 0x000fe2000000001c */
[----:B------:R-:W1:Y:S01]  /*1370*/  LDS R8, [R48+0x3a0] ;  /* 0x0003a00030087984 */ /* 0x000e620000000800 */
[C---:B------:R-:W-:Y:S01]  /*1380*/  FFMA R55, R38.reuse, R21, R4 ;  /* 0x0000001526377223 */ /* 0x040fe20000000004 */
[----:B------:R-:W-:Y:S01]  /*1390*/  FFMA R61, R38, R33, R16 ;  /* 0x00000021263d7223 */ /* 0x000fe20000000010 */
[C---:B------:R-:W-:Y:S01]  /*13a0*/  FFMA R21, R36.reuse, R21, R20 ;  /* 0x0000001524157223 */ /* 0x040fe20000000014 */
[----:B------:R-:W2:Y:S01]  /*13b0*/  LDS R4, [R48+0x488] ;  /* 0x0004880030047984 */ /* 0x000ea20000000800 */
[----:B------:R-:W-:Y:S01]  /*13c0*/  FFMA R24, R36, R33, R32 ;  /* 0x0000002124187223 */ /* 0x000fe20000000020 */
[C---:B------:R-:W-:Y:S01]  /*13d0*/  FFMA R17, R37.reuse, R6, R39 ;  /* 0x0000000625117223 */ /* 0x040fe20000000027 */
[C---:B------:R-:W-:Y:S01]  /*13e0*/  FFMA R16, R37.reuse, R30, R59 ;  /* 0x0000001e25107223 */ /* 0x040fe2000000003b */
[C---:B------:R-:W-:Y:S01]  /*13f0*/  FFMA R20, R37.reuse, R10, R41 ;  /* 0x0000000a25147223 */ /* 0x040fe20000000029 */
[C---:B------:R-:W-:Y:S01]  /*1400*/  FFMA R32, R37.reuse, R22, R55 ;  /* 0x0000001625207223 */ /* 0x040fe20000000037 */
[C---:B------:R-:W-:Y:S01]  /*1410*/  FFMA R28, R37.reuse, R26, R57 ;  /* 0x0000001a251c7223 */ /* 0x040fe20000000039 */
[----:B------:R-:W-:Y:S01]  /*1420*/  FFMA R12, R37, R34, R61 ;  /* 0x00000022250c7223 */ /* 0x000fe2000000003d */
[----:B------:R-:W-:Y:S04]  /*1430*/  LDS.128 R40, [R3+-0x7f0] ;  /* 0xfff8100003287984 */ /* 0x000fe80000000c00 */
[----:B------:R-:W-:Y:S01]  /*1440*/  LDS.128 R36, [R3+-0xff0] ;  /* 0xfff0100003247984 */ /* 0x000fe20000000c00 */
[C---:B0-----:R-:W-:Y:S01]  /*1450*/  FFMA R5, R45.reuse, R6, R5 ;  /* 0x000000062d057223 */ /* 0x041fe20000000005 */
[C---:B------:R-:W-:Y:S01]  /*1460*/  FFMA R6, R45.reuse, R26, R25 ;  /* 0x0000001a2d067223 */ /* 0x040fe20000000019 */
[C---:B------:R-:W-:Y:S01]  /*1470*/  FFMA R30, R45.reuse, R30, R29 ;  /* 0x0000001e2d1e7223 */ /* 0x040fe2000000001d */
[----:B------:R-:W0:Y:S01]  /*1480*/  LDS R25, [R48+0x570] ;  /* 0x0005700030197984 */ /* 0x000e220000000800 */
[C---:B------:R-:W-:Y:S01]  /*1490*/  FFMA R34, R45.reuse, R34, R24 ;  /* 0x000000222d227223 */ /* 0x040fe20000000018 */
[C---:B------:R-:W-:Y:S01]  /*14a0*/  FFMA R10, R45.reuse, R10, R9 ;  /* 0x0000000a2d0a7223 */ /* 0x040fe20000000009 */
[C---:B------:R-:W-:Y:S01]  /*14b0*/  FFMA R58, R45.reuse, R22, R21 ;  /* 0x000000162d3a7223 */ /* 0x040fe20000000015 */
[----:B------:R-:W3:Y:S01]  /*14c0*/  LDS R29, [R48+0x658] ;  /* 0x00065800301d7984 */ /* 0x000ee20000000800 */
[C---:B-1----:R-:W-:Y:S01]  /*14d0*/  FFMA R9, R8.reuse, R11, R20 ;  /* 0x0000000b08097223 */ /* 0x042fe20000000014 */
[C---:B------:R-:W-:Y:S01]  /*14e0*/  FFMA R14, R45.reuse, R14, R13 ;  /* 0x0000000e2d0e7223 */ /* 0x040fe2000000000d */
[----:B------:R-:W-:Y:S01]  /*14f0*/  FFMA R18, R45, R18, R47 ;  /* 0x000000122d127223 */ /* 0x000fe2000000002f */
[----:B------:R-:W1:Y:S01]  /*1500*/  LDS R24, [R48+0x740] ;  /* 0x0007400030187984 */ /* 0x000e620000000800 */
[C---:B------:R-:W-:Y:S01]  /*1510*/  FFMA R60, R8.reuse, R7, R17 ;  /* 0x00000007083c7223 */ /* 0x040fe20000000011 */
[C---:B------:R-:W-:Y:S01]  /*1520*/  FFMA R56, R8.reuse, R15, R56 ;  /* 0x0000000f08387223 */ /* 0x040fe20000000038 */
[C---:B------:R-:W-:Y:S01]  /*1530*/  FFMA R20, R8.reuse, R19, R54 ;  /* 0x0000001308147223 */ /* 0x040fe20000000036 */
[----:B------:R-:W4:Y:S01]  /*1540*/  LDS R26, [R48+0x828] ;  /* 0x00082800301a7984 */ /* 0x000f220000000800 */
[C---:B------:R-:W-:Y:S01]  /*1550*/  FFMA R21, R8.reuse, R23, R32 ;  /* 0x0000001708157223 */ /* 0x040fe20000000020 */
[C---:B------:R-:W-:Y:S01]  /*1560*/  FFMA R53, R8.reuse, R27, R28 ;  /* 0x0000001b08357223 */ /* 0x040fe2000000001c */
[C---:B------:R-:W-:Y:S01]  /*1570*/  FFMA R55, R8.reuse, R31, R16 ;  /* 0x0000001f08377223 */ /* 0x040fe20000000010 */
[----:B------:R-:W-:Y:S01]  /*1580*/  FFMA R33, R8, R35, R12 ;  /* 0x0000002308217223 */ /* 0x000fe2000000000c */
[C---:B--2---:R-:W-:Y:S01]  /*1590*/  FFMA R8, R4.reuse, R7, R5 ;  /* 0x0000000704087223 */ /* 0x044fe20000000005 */
[C---:B------:R-:W-:Y:S01]  /*15a0*/  FFMA R10, R4.reuse, R11, R10 ;  /* 0x0000000b040a7223 */ /* 0x040fe2000000000a */
[C---:B------:R-:W-:Y:S01]  /*15b0*/  FFMA R14, R4.reuse, R15, R14 ;  /* 0x0000000f040e7223 */ /* 0x040fe2000000000e */
[C---:B------:R-:W-:Y:S01]  /*15c0*/  FFMA R22, R4.reuse, R19, R18 ;  /* 0x0000001304167223 */ /* 0x040fe20000000012 */
[C---:B------:R-:W-:Y:S01]  /*15d0*/  FFMA R23, R4.reuse, R23, R58 ;  /* 0x0000001704177223 */ /* 0x040fe2000000003a */
[C---:B------:R-:W-:Y:S01]  /*15e0*/  FFMA R27, R4.reuse, R27, R6 ;  /* 0x0000001b041b7223 */ /* 0x040fe20000000006 */
[C---:B------:R-:W-:Y:S01]  /*15f0*/  FFMA R30, R4.reuse, R31, R30 ;  /* 0x0000001f041e7223 */ /* 0x040fe2000000001e */
[----:B------:R-:W-:Y:S01]  /*1600*/  FFMA R28, R4, R35, R34 ;  /* 0x00000023041c7223 */ /* 0x000fe20000000022 */
[----:B------:R-:W2:Y:S04]  /*1610*/  LDS.128 R44, [R3+0x10] ;  /* 0x00001000032c7984 */ /* 0x000ea80000000c00 */
[----:B------:R-:W5:Y:S01]  /*1620*/  LDS.128 R16, [R3+0x110] ;  /* 0x0001100003107984 */ /* 0x000f620000000c00 */
[C---:B0-----:R-:W-:Y:S01]  /*1630*/  FFMA R31, R25.reuse, R36, R60 ;  /* 0x00000024191f7223 */ /* 0x041fe2000000003c */
[----:B------:R-:W-:Y:S01]  /*1640*/  FFMA R4, R25, R40, R9 ;  /* 0x0000002819047223 */ /* 0x000fe20000000009 */
[C---:B---3--:R-:W-:Y:S01]  /*1650*/  FFMA R5, R29.reuse, R36, R8 ;  /* 0x000000241d057223 */ /* 0x048fe20000000008 */
[----:B------:R-:W-:Y:S01]  /*1660*/  FFMA R10, R29, R40, R10 ;  /* 0x000000281d0a7223 */ /* 0x000fe2000000000a */
[C---:B-1----:R-:W-:Y:S01]  /*1670*/  FFMA R31, R24.reuse, R37, R31 ;  /* 0x00000025181f7223 */ /* 0x042fe2000000001f */
[----:B------:R-:W-:Y:S01]  /*1680*/  FFMA R35, R24, R41, R4 ;  /* 0x0000002918237223 */ /* 0x000fe20000000004 */
[C---:B----4-:R-:W-:Y:S01]  /*1690*/  FFMA R37, R26.reuse, R37, R5 ;  /* 0x000000251a257223 */ /* 0x050fe20000000005 */
[----:B------:R-:W-:Y:S01]  /*16a0*/  FFMA R41, R26, R41, R10 ;  /* 0x000000291a297223 */ /* 0x000fe2000000000a */
[----:B------:R-:W0:Y:S04]  /*16b0*/  LDS.128 R4, [R3+0x810] ;  /* 0x0008100003047984 */ /* 0x000e280000000c00 */
[----:B------:R-:W1:Y:S01]  /*16c0*/  LDS.128 R8, [R3+-0xef0] ;  /* 0xfff1100003087984 */ /* 0x000e620000000c00 */
[-C--:B--2---:R-:W-:Y:S01]  /*16d0*/  FFMA R57, R25, R44.reuse, R56 ;  /* 0x0000002c19397223 */ /* 0x084fe20000000038 */
[----:B------:R-:W-:-:S03]  /*16e0*/  FFMA R13, R29, R44, R14 ;  /* 0x0000002c1d0d7223 */ /* 0x000fc6000000000e */
[-C--:B------:R-:W-:Y:S01]  /*16f0*/  FFMA R57, R24, R45.reuse, R57 ;  /* 0x0000002d18397223 */ /* 0x080fe20000000039 */
[----:B------:R-:W-:Y:S01]  /*1700*/  FFMA R45, R26, R45, R13 ;  /* 0x0000002d1a2d7223 */ /* 0x000fe2000000000d */
[-C--:B-----5:R-:W-:Y:S01]  /*1710*/  FFMA R36, R25, R16.reuse, R55 ;  /* 0x0000001019247223 */ /* 0x0a0fe20000000037 */
[----:B------:R-:W2:Y:S01]  /*1720*/  LDS.128 R12, [R3+-0x6f0] ;  /* 0xfff91000030c7984 */ /* 0x000ea20000000c00 */
[----:B------:R-:W-:Y:S01]  /*1730*/  FFMA R30, R29, R16, R30 ;  /* 0x000000101d1e7223 */ /* 0x000fe2000000001e */
[-C--:B0-----:R-:W-:Y:S01]  /*1740*/  FFMA R59, R25, R4.reuse, R20 ;  /* 0x00000004193b7223 */ /* 0x081fe20000000014 */
[----:B------:R-:W-:Y:S01]  /*1750*/  FFMA R61, R29, R4, R22 ;  /* 0x000000041d3d7223 */ /* 0x000fe20000000016 */
[-C--:B-1----:R-:W-:Y:S01]  /*1760*/  FFMA R4, R25, R8.reuse, R21 ;  /* 0x0000000819047223 */ /* 0x082fe20000000015 */
[----:B------:R-:W-:Y:S01]  /*1770*/  FFMA R34, R29, R8, R23 ;  /* 0x000000081d227223 */ /* 0x000fe20000000017 */
[-C--:B------:R-:W-:Y:S01]  /*1780*/  FFMA R59, R24, R5.reuse, R59 ;  /* 0x00000005183b7223 */ /* 0x080fe2000000003b */
[----:B------:R0:W1:Y:S01]  /*1790*/  LDS.128 R20, [R3+0x910] ;  /* 0x0009100003147984 */ /* 0x0000620000000c00 */
[----:B------:R-:W-:Y:S01]  /*17a0*/  FFMA R61, R26, R5, R61 ;  /* 0x000000051a3d7223 */ /* 0x000fe2000000003d */
[-C--:B------:R-:W-:Y:S01]  /*17b0*/  FFMA R5, R24, R9.reuse, R4 ;  /* 0x0000000918057223 */ /* 0x080fe20000000004 */
[----:B------:R-:W-:Y:S01]  /*17c0*/  FFMA R9, R26, R9, R34 ;  /* 0x000000091a097223 */ /* 0x000fe20000000022 */
[----:B------:R-:W-:Y:S01]  /*17d0*/  LDS R8, [R48+0xbc8] ;  /* 0x000bc80030087984 */ /* 0x000fe20000000800 */
[----:B0-----:R-:W-:Y:S01]  /*17e0*/  IADD3 R3, PT, PT, R3, 0x20, RZ ;  /* 0x0000002003037810 */ /* 0x001fe20007ffe0ff */
[-C--:B--2---:R-:W-:Y:S01]  /*17f0*/  FFMA R32, R25, R12.reuse, R53 ;  /* 0x0000000c19207223 */ /* 0x084fe20000000035 */
[----:B------:R-:W-:-:S02]  /*1800*/  FFMA R40, R29, R12, R27 ;  /* 0x0000000c1d287223 */ /* 0x000fc4000000001b */
[----:B------:R-:W0:Y:S04]  /*1810*/  LDS R27, [R48+0x910] ;  /* 0x00091000301b7984 */ /* 0x000e280000000800 */
[----:B------:R-:W2:Y:S01]  /*1820*/  LDS R12, [R48+0xae0] ;  /* 0x000ae000300c7984 */ /* 0x000ea20000000800 */
[-C--:B-1----:R-:W-:Y:S01]  /*1830*/  FFMA R16, R25, R20.reuse, R33 ;  /* 0x0000001419107223 */ /* 0x082fe20000000021 */
[----:B------:R-:W-:Y:S02]  /*1840*/  FFMA R28, R29, R20, R28 ;  /* 0x000000141d1c7223 */ /* 0x000fe4000000001c */
[----:B------:R1:W3:Y:S01]  /*1850*/  LDS R25, [R48+0x9f8] ;  /* 0x0009f80030197984 */ /* 0x0002e20000000800 */
[C---:B------:R-:W-:Y:S01]  /*1860*/  FFMA R29, R24.reuse, R13, R32 ;  /* 0x0000000d181d7223 */ /* 0x040fe20000000020 */
[C---:B------:R-:W-:Y:S01]  /*1870*/  FFMA R33, R24.reuse, R17, R36 ;  /* 0x0000001118217223 */ /* 0x040fe20000000024 */
[----:B------:R-:W-:Y:S01]  /*1880*/  FFMA R53, R24, R21, R16 ;  /* 0x0000001518357223 */ /* 0x000fe20000000010 */
[C---:B------:R-:W-:Y:S01]  /*1890*/  FFMA R13, R26.reuse, R13, R40 ;  /* 0x0000000d1a0d7223 */ /* 0x040fe20000000028 */
[C---:B------:R-:W-:Y:S01]  /*18a0*/  FFMA R17, R26.reuse, R17, R30 ;  /* 0x000000111a117223 */ /* 0x040fe2000000001e */
[----:B------:R-:W-:Y:S01]  /*18b0*/  FFMA R21, R26, R21, R28 ;  /* 0x000000151a157223 */ /* 0x000fe2000000001c */
[----:B-1----:R-:W-:Y:S01]  /*18c0*/  IADD3 R48, PT, PT, R48, 0xe80, RZ ;  /* 0x00000e8030307810 */ /* 0x002fe20007ffe0ff */
[C---:B0-----:R-:W-:Y:S01]  /*18d0*/  FFMA R4, R27.reuse, R42, R35 ;  /* 0x0000002a1b047223 */ /* 0x041fe20000000023 */
[C---:B------:R-:W-:Y:S01]  /*18e0*/  FFMA R16, R27.reuse, R46, R57 ;  /* 0x0000002e1b107223 */ /* 0x040fe20000000039 */
[C---:B------:R-:W-:Y:S01]  /*18f0*/  FFMA R24, R27.reuse, R6, R59 ;  /* 0x000000061b187223 */ /* 0x040fe2000000003b */
[C---:B------:R-:W-:Y:S01]  /*1900*/  FFMA R26, R27.reuse, R10, R5 ;  /* 0x0000000a1b1a7223 */ /* 0x040fe20000000005 */
        /* <DEDUP_REMOVED lines=8> */
[C---:B---3--:R-:W-:Y:S01]  /*1990*/  FFMA R20, R25.reuse, R46, R45 ;  /* 0x0000002e19147223 */ /* 0x048fe2000000002d */
[C---:B------:R-:W-:Y:S01]  /*19a0*/  FFMA R5, R25.reuse, R38, R37 ;  /* 0x0000002619057223 */ /* 0x040fe20000000025 */
[C---:B------:R-:W-:Y:S01]  /*19b0*/  FFMA R42, R25.reuse, R42, R41 ;  /* 0x0000002a192a7223 */ /* 0x040fe20000000029 */
[C---:B------:R-:W-:Y:S01]  /*19c0*/  FFMA R6, R25.reuse, R6, R61 ;  /* 0x0000000619067223 */ /* 0x040fe2000000003d */
[C---:B------:R-:W-:Y:S01]  /*19d0*/  FFMA R10, R25.reuse, R10, R9 ;  /* 0x0000000a190a7223 */ /* 0x040fe20000000009 */
[C---:B------:R-:W-:Y:S01]  /*19e0*/  FFMA R14, R25.reuse, R14, R13 ;  /* 0x0000000e190e7223 */ /* 0x040fe2000000000d */
[C---:B------:R-:W-:Y:S01]  /*19f0*/  FFMA R40, R25.reuse, R18, R17 ;  /* 0x0000001219287223 */ /* 0x040fe20000000011 */
[----:B------:R-:W-:Y:S01]  /*1a00*/  FFMA R36, R25, R22, R21 ;  /* 0x0000001619247223 */ /* 0x000fe20000000015 */
[C---:B------:R-:W-:Y:S01]  /*1a10*/  FFMA R17, R12.reuse, R43, R4 ;  /* 0x0000002b0c117223 */ /* 0x040fe20000000004 */
[----:B------:R-:W-:Y:S01]  /*1a20*/  FFMA R45, R12, R23, R32 ;  /* 0x000000170c2d7223 */ /* 0x000fe20000000020 */
[----:B------:R-:W-:Y:S01]  /*1a30*/  FFMA R20, R8, R47, R20 ;  /* 0x0000002f08147223 */ /* 0x000fe20000000014 */
[C---:B------:R-:W-:Y:S01]  /*1a40*/  FFMA R18, R12.reuse, R39, R31 ;  /* 0x000000270c127223 */ /* 0x040fe2000000001f */
[----:B------:R-:W-:Y:S01]  /*1a50*/  FFMA R37, R12, R19, R30 ;  /* 0x000000130c257223 */ /* 0x000fe2000000001e */
[C---:B------:R-:W-:Y:S01]  /*1a60*/  FFMA R22, R8.reuse, R39, R5 ;  /* 0x0000002708167223 */ /* 0x040fe20000000005 */
[C---:B------:R-:W-:Y:S01]  /*1a70*/  FFMA R43, R8.reuse, R43, R42 ;  /* 0x0000002b082b7223 */ /* 0x040fe2000000002a */
[C---:B------:R-:W-:Y:S01]  /*1a80*/  FFMA R55, R8.reuse, R7, R6 ;  /* 0x0000000708377223 */ /* 0x040fe20000000006 */
[C---:B------:R-:W-:Y:S01]  /*1a90*/  FFMA R32, R8.reuse, R11, R10 ;  /* 0x0000000b08207223 */ /* 0x040fe2000000000a */
[C---:B------:R-:W-:Y:S01]  /*1aa0*/  FFMA R34, R8.reuse, R15, R14 ;  /* 0x0000000f08227223 */ /* 0x040fe2000000000e */
[C---:B------:R-:W-:Y:S01]  /*1ab0*/  FFMA R40, R8.reuse, R19, R40 ;  /* 0x0000001308287223 */ /* 0x040fe20000000028 */
[----:B------:R-:W-:Y:S01]  /*1ac0*/  FFMA R47, R8, R23, R36 ;  /* 0x00000017082f7223 */ /* 0x000fe20000000024 */
[----:B------:R-:W-:Y:S06]  /*1ad0*/  BRA.U UP0, `(.L_x_56) ;  /* 0xfffffff5006c7547 */ /* 0x000fec000b83ffff */
[----:B------:R-:W-:Y:S05]  /*1ae0*/  @P0 BRA `(.L_x_57) ;  /* 0xfffffff400500947 */ /* 0x000fea000383ffff */
[----:B------:R-:W0:Y:S01]  /*1af0*/  LDC.64 R2, c[0x0][0x380] ;  /* 0x0000e000ff027b82 */ /* 0x000e220000000a00 */
[----:B------:R-:W-:-:S05]  /*1b00*/  IMAD.HI.U32 R4, R0, -0x72c234f7, RZ ;  /* 0x8d3dcb0900047827 */ /* 0x000fca00078e00ff */
[----:B------:R-:W-:-:S05]  /*1b10*/  SHF.R.U32.HI R5, RZ, 0x4, R4 ;  /* 0x00000004ff057819 */ /* 0x000fca0000011604 */
[----:B------:R-:W-:-:S04]  /*1b20*/  IMAD R5, R5, 0x383, R0 ;  /* 0x0000038305057824 */ /* 0x000fc800078e0200 */
[----:B------:R-:W-:-:S04]  /*1b30*/  IMAD R5, R5, 0x74, R52 ;  /* 0x0000007405057824 */ /* 0x000fc800078e0234 */
[----:B------:R-:W-:-:S04]  /*1b40*/  IMAD R5, R50, 0x1a48, R5 ;  /* 0x00001a4832057824 */ /* 0x000fc800078e0205 */
[----:B0-----:R-:W-:-:S05]  /*1b50*/  IMAD.WIDE.U32 R2, R5, 0x4, R2 ;  /* 0x0000000405027825 */ /* 0x001fca00078e0002 */
[----:B------:R-:W-:Y:S04]  /*1b60*/  STG.E desc[UR8][R2.64], R18 ;  /* 0x0000001202007986 */ /* 0x000fe8000c101908 */
        /* <DEDUP_REMOVED lines=14> */
[----:B------:R-:W-:Y:S01]  /*1c50*/  STG.E desc[UR8][R2.64+0x522f8], R47 ;  /* 0x0522f82f02007986 */ /* 0x000fe2000c101908 */
[----:B------:R-:W-:Y:S05]  /*1c60*/  EXIT ;  /* 0x000000000000794d */ /* 0x000fea0003800000 */
.L_x_58:
        /* <DEDUP_REMOVED lines=9> */
.L_x_61:


//--------------------- .nv.shared.softmax_test   --------------------------
	.section	.nv.shared.softmax_test,"aw",@nobits
	.sectionflags	@""
	.align	4
.nv.shared.softmax_test:
	.zero		1432


//--------------------- .nv.shared.reserved.0     --------------------------
	.section	.nv.shared.reserved.0,"aw",@nobits
	.weak		__nv_reservedSMEM_offset_0_alias
	.size		__nv_reservedSMEM_offset_0_alias, 0, 64
	.other		__nv_reservedSMEM_offset_0_alias,@"STO_CUDA_RESERVED_SHARED STV_DEFAULT"
__nv_reservedSMEM_offset_0_alias:
	.zero		0
	.zero		64


//--------------------- .nv.shared.conv2d_test_2  --------------------------
	.section	.nv.shared.conv2d_test_2,"aw",@nobits
	.sectionflags	@""
	.align	4
.nv.shared.conv2d_test_2:
	.zero		38912


//--------------------- .nv.constant0.softmax_test --------------------------
	.section	.nv.constant0.softmax_test,"a",@progbits
	.sectionflags	@""
	.align	4
.nv.constant0.softmax_test:
	.zero		912


//--------------------- .nv.constant0.conv2d_test_2 --------------------------
	.section	.nv.constant0.conv2d_test_2,"a",@progbits
	.sectionflags	@""
	.align	4
.nv.constant0.conv2d_test_2:
	.zero		920


//--------------------- SYMBOLS --------------------------

	.type		.nv.reservedSmem.offset0,@object
	.size		.nv.reservedSmem.offset0,0x4
	.type		.nv.reservedSmem.cap,@object
	.size		.nv.reservedSmem.cap,0x4
